// auto-generated by cutlass_sweep.gemm — config: {"arch": "sm_90", "cluster_m": 8, "cluster_n": 1, "dtype": "e4m3", "dtype_b": "e4m3", "layout": "nt", "stages": 0, "tile_k": 32, "tile_m": 128, "tile_n": 256}
#include "cutlass/cutlass.h"
#include "cutlass/gemm/collective/collective_builder.hpp"
#include "cutlass/gemm/device/gemm_universal_adapter.h"
#include "cutlass/gemm/kernel/gemm_universal.hpp"
#include "cutlass/epilogue/collective/collective_builder.hpp"

using ElemA = cutlass::float_e4m3_t;
using ElemB = cutlass::float_e4m3_t;
using ElemCD = cutlass::float_e4m3_t;
using Acc  = float;
using TileShape    = cute::Shape<cute::_128, cute::_256, cute::_32>;
using ClusterShape = cute::Shape<cute::_8, cute::_1, cute::_1>;

using CollectiveEpilogue = typename cutlass::epilogue::collective::CollectiveBuilder<
    cutlass::arch::Sm90, cutlass::arch::OpClassTensorOp,
    TileShape, ClusterShape,
    cutlass::epilogue::collective::EpilogueTileAuto,
    Acc, Acc,
    ElemCD, cutlass::layout::RowMajor, 128 / cutlass::sizeof_bits<ElemCD>::value,
    ElemCD, cutlass::layout::RowMajor, 128 / cutlass::sizeof_bits<ElemCD>::value,
    cutlass::epilogue::collective::EpilogueScheduleAuto
  >::CollectiveOp;

using CollectiveMainloop = typename cutlass::gemm::collective::CollectiveBuilder<
    cutlass::arch::Sm90, cutlass::arch::OpClassTensorOp,
    ElemA, cutlass::layout::RowMajor, 128 / cutlass::sizeof_bits<ElemA>::value,
    ElemB, cutlass::layout::ColumnMajor, 128 / cutlass::sizeof_bits<ElemB>::value,
    Acc,
    TileShape, ClusterShape,
    cutlass::gemm::collective::StageCountAutoCarveout<static_cast<int>(sizeof(typename CollectiveEpilogue::SharedStorage))>,
    cutlass::gemm::collective::KernelScheduleAuto
  >::CollectiveOp;

using GemmKernel = cutlass::gemm::kernel::GemmUniversal<
    cute::Shape<int,int,int,int>,
    CollectiveMainloop,
    CollectiveEpilogue
>;
using Gemm = cutlass::gemm::device::GemmUniversalAdapter<GemmKernel>;

// Force the device kernel symbol into the cubin without needing a host main.
auto* _anchor = &cutlass::device_kernel<GemmKernel>;


// ===== COMPILED SASS (sm_90a) =====

	.target	sm_90a

	.elftype	@"ET_EXEC"


//--------------------- .note.nv.tkinfo           --------------------------
	.section	.note.nv.tkinfo,"",@"SHT_NOTE"
	.sectionflags	@"SHF_NOTE_NV_TKINFO"
	.tkinfo
        /*0018*/ 	.word	0x00000002
        /*0030*/ 	.string	""
        /*0030*/ 	.string	"ptxas"
        /*0030*/ 	.string	"Cuda compilation tools, release 13.0, V13.0.88"
        /*0030*/ 	.string	"Build cuda_13.0.r13.0/compiler.36424714_0"
        /*0030*/ 	.string	"-arch sm_90a -m 64 "



//--------------------- .note.nv.cuinfo           --------------------------
	.section	.note.nv.cuinfo,"",@"SHT_NOTE"
	.sectionflags	@"SHF_NOTE_NV_CUINFO"
        /*0018*/ 	.short	0x0002
        /*001a*/ 	.short	0x005a
        /*001c*/ 	.short	0x0082
	.zero		2


//--------------------- .nv.info                  --------------------------
	.section	.nv.info,"",@"SHT_CUDA_INFO"
	.align	4


	//----- nvinfo : EIATTR_REGCOUNT
	.align		4
        /*0000*/ 	.byte	0x04, 0x2f
        /*0002*/ 	.short	(.L_12 - .L_11)
	.align		4
.L_11:
        /*0004*/ 	.word	index@(_ZN7cutlass13device_kernelINS_4gemm6kernel13GemmUniversalIN4cute5tupleIJiiiiEEENS1_10collective13CollectiveMmaINS1_37MainloopSm90TmaGmmaWarpSpecializedFP8ILi18ENS5_IJNS4_1CILi8EEENSA_ILi1EEESC_EEENS1_35KernelTmaWarpSpecializedCooperativeEEENS5_IJNSA_ILi128EEENSA_ILi256EEENSA_ILi32EEEEEENS_12float_e4m3_tENS5_IJlSC_lEEESK_SL_NS4_8TiledMMAINS4_8MMA_AtomIJNS4_4SM904GMMA31MMA_64x256x32_F32E4M3E4M3_SS_TNILNSP_7ScaleInE1ELSR_1EEEEEENS4_6LayoutINS5_IJNSA_ILi2EEESC_SC_EEENS5_IJSC_NSA_ILi0EEESX_EEEEENS5_IJNS4_10UnderscoreES10_S10_EEEEENS4_13SM90_TMA_LOADENS4_14ComposedLayoutINS4_7SwizzleILi1ELi4ELi3EEENS4_18smem_ptr_flag_bitsILi8EEENSU_INS5_IJSB_SI_EEENS5_IJSI_SC_EEEEEEEvNS4_8identityENS4_23SM90_TMA_LOAD_MULTICASTES1C_vS1D_EENS_8epilogue10collective6detail29Sm90TmaWarpSpecializedAdapterINS1H_15DefaultEpilogueISK_SL_SL_NS1G_6thread17LinearCombinationISK_Li1EffLNS1L_9ScaleType4KindE0ELNS_15FloatRoundStyleE2ESK_EENS1_15EpilogueDefaultEEEEEvvEEEEvNT_6ParamsE)
        /*0008*/ 	.word	0x000000a8


	//----- nvinfo : EIATTR_FRAME_SIZE
	.align		4
.L_12:
        /*000c*/ 	.byte	0x04, 0x11
        /*000e*/ 	.short	(.L_14 - .L_13)
	.align		4
.L_13:
        /*0010*/ 	.word	index@(_ZN7cutlass13device_kernelINS_4gemm6kernel13GemmUniversalIN4cute5tupleIJiiiiEEENS1_10collective13CollectiveMmaINS1_37MainloopSm90TmaGmmaWarpSpecializedFP8ILi18ENS5_IJNS4_1CILi8EEENSA_ILi1EEESC_EEENS1_35KernelTmaWarpSpecializedCooperativeEEENS5_IJNSA_ILi128EEENSA_ILi256EEENSA_ILi32EEEEEENS_12float_e4m3_tENS5_IJlSC_lEEESK_SL_NS4_8TiledMMAINS4_8MMA_AtomIJNS4_4SM904GMMA31MMA_64x256x32_F32E4M3E4M3_SS_TNILNSP_7ScaleInE1ELSR_1EEEEEENS4_6LayoutINS5_IJNSA_ILi2EEESC_SC_EEENS5_IJSC_NSA_ILi0EEESX_EEEEENS5_IJNS4_10UnderscoreES10_S10_EEEEENS4_13SM90_TMA_LOADENS4_14ComposedLayoutINS4_7SwizzleILi1ELi4ELi3EEENS4_18smem_ptr_flag_bitsILi8EEENSU_INS5_IJSB_SI_EEENS5_IJSI_SC_EEEEEEEvNS4_8identityENS4_23SM90_TMA_LOAD_MULTICASTES1C_vS1D_EENS_8epilogue10collective6detail29Sm90TmaWarpSpecializedAdapterINS1H_15DefaultEpilogueISK_SL_SL_NS1G_6thread17LinearCombinationISK_Li1EffLNS1L_9ScaleType4KindE0ELNS_15FloatRoundStyleE2ESK_EENS1_15EpilogueDefaultEEEEEvvEEEEvNT_6ParamsE)
        /*0014*/ 	.word	0x00000108


	//----- nvinfo : EIATTR_MIN_STACK_SIZE
	.align		4
.L_14:
        /*0018*/ 	.byte	0x04, 0x12
        /*001a*/ 	.short	(.L_16 - .L_15)
	.align		4
.L_15:
        /*001c*/ 	.word	index@(_ZN7cutlass13device_kernelINS_4gemm6kernel13GemmUniversalIN4cute5tupleIJiiiiEEENS1_10collective13CollectiveMmaINS1_37MainloopSm90TmaGmmaWarpSpecializedFP8ILi18ENS5_IJNS4_1CILi8EEENSA_ILi1EEESC_EEENS1_35KernelTmaWarpSpecializedCooperativeEEENS5_IJNSA_ILi128EEENSA_ILi256EEENSA_ILi32EEEEEENS_12float_e4m3_tENS5_IJlSC_lEEESK_SL_NS4_8TiledMMAINS4_8MMA_AtomIJNS4_4SM904GMMA31MMA_64x256x32_F32E4M3E4M3_SS_TNILNSP_7ScaleInE1ELSR_1EEEEEENS4_6LayoutINS5_IJNSA_ILi2EEESC_SC_EEENS5_IJSC_NSA_ILi0EEESX_EEEEENS5_IJNS4_10UnderscoreES10_S10_EEEEENS4_13SM90_TMA_LOADENS4_14ComposedLayoutINS4_7SwizzleILi1ELi4ELi3EEENS4_18smem_ptr_flag_bitsILi8EEENSU_INS5_IJSB_SI_EEENS5_IJSI_SC_EEEEEEEvNS4_8identityENS4_23SM90_TMA_LOAD_MULTICASTES1C_vS1D_EENS_8epilogue10collective6detail29Sm90TmaWarpSpecializedAdapterINS1H_15DefaultEpilogueISK_SL_SL_NS1G_6thread17LinearCombinationISK_Li1EffLNS1L_9ScaleType4KindE0ELNS_15FloatRoundStyleE2ESK_EENS1_15EpilogueDefaultEEEEEvvEEEEvNT_6ParamsE)
        /*0020*/ 	.word	0x00000108
.L_16:


//--------------------- .nv.compat                --------------------------
	.section	.nv.compat,"",@"SHT_CUDA_COMPAT_INFO"
	.align	4
        /*0000*/ 	.byte	0x02, 0x09, 0x01, 0x00, 0x02, 0x02, 0x04, 0x00, 0x02, 0x05, 0x05, 0x00, 0x03, 0x07, 0x01, 0x01
        /*0010*/ 	.byte	0x02, 0x03, 0x01, 0x00, 0x02, 0x06, 0x01, 0x00, 0x04, 0x0b, 0x08, 0x00, 0x00, 0x00, 0x00, 0x00
        /*0020*/ 	.byte	0x00, 0x00, 0x00, 0x00


//--------------------- .nv.info._ZN7cutlass13device_kernelINS_4gemm6kernel13GemmUniversalIN4cute5tupleIJiiiiEEENS1_10collective13CollectiveMmaINS1_37MainloopSm90TmaGmmaWarpSpecializedFP8ILi18ENS5_IJNS4_1CILi8EEENSA_ILi1EEESC_EEENS1_35KernelTmaWarpSpecializedCooperativeEEENS5_IJNSA_ILi128EEENSA_ILi256EEENSA_ILi32EEEEEENS_12float_e4m3_tENS5_IJlSC_lEEESK_SL_NS4_8TiledMMAINS4_8MMA_AtomIJNS4_4SM904GMMA31MMA_64x256x32_F32E4M3E4M3_SS_TNILNSP_7ScaleInE1ELSR_1EEEEEENS4_6LayoutINS5_IJNSA_ILi2EEESC_SC_EEENS5_IJSC_NSA_ILi0EEESX_EEEEENS5_IJNS4_10UnderscoreES10_S10_EEEEENS4_13SM90_TMA_LOADENS4_14ComposedLayoutINS4_7SwizzleILi1ELi4ELi3EEENS4_18smem_ptr_flag_bitsILi8EEENSU_INS5_IJSB_SI_EEENS5_IJSI_SC_EEEEEEEvNS4_8identityENS4_23SM90_TMA_LOAD_MULTICASTES1C_vS1D_EENS_8epilogue10collective6detail29Sm90TmaWarpSpecializedAdapterINS1H_15DefaultEpilogueISK_SL_SL_NS1G_6thread17LinearCombinationISK_Li1EffLNS1L_9ScaleType4KindE0ELNS_15FloatRoundStyleE2ESK_EENS1_15EpilogueDefaultEEEEEvvEEEEvNT_6ParamsE --------------------------
	.section	.nv.info._ZN7cutlass13device_kernelINS_4gemm6kernel13GemmUniversalIN4cute5tupleIJiiiiEEENS1_10collective13CollectiveMmaINS1_37MainloopSm90TmaGmmaWarpSpecializedFP8ILi18ENS5_IJNS4_1CILi8EEENSA_ILi1EEESC_EEENS1_35KernelTmaWarpSpecializedCooperativeEEENS5_IJNSA_ILi128EEENSA_ILi256EEENSA_ILi32EEEEEENS_12float_e4m3_tENS5_IJlSC_lEEESK_SL_NS4_8TiledMMAINS4_8MMA_AtomIJNS4_4SM904GMMA31MMA_64x256x32_F32E4M3E4M3_SS_TNILNSP_7ScaleInE1ELSR_1EEEEEENS4_6LayoutINS5_IJNSA_ILi2EEESC_SC_EEENS5_IJSC_NSA_ILi0EEESX_EEEEENS5_IJNS4_10UnderscoreES10_S10_EEEEENS4_13SM90_TMA_LOADENS4_14ComposedLayoutINS4_7SwizzleILi1ELi4ELi3EEENS4_18smem_ptr_flag_bitsILi8EEENSU_INS5_IJSB_SI_EEENS5_IJSI_SC_EEEEEEEvNS4_8identityENS4_23SM90_TMA_LOAD_MULTICASTES1C_vS1D_EENS_8epilogue10collective6detail29Sm90TmaWarpSpecializedAdapterINS1H_15DefaultEpilogueISK_SL_SL_NS1G_6thread17LinearCombinationISK_Li1EffLNS1L_9ScaleType4KindE0ELNS_15FloatRoundStyleE2ESK_EENS1_15EpilogueDefaultEEEEEvvEEEEvNT_6ParamsE,"",@"SHT_CUDA_INFO"
	.sectionflags	@""
	.align	4


	//----- nvinfo : EIATTR_CUDA_API_VERSION
	.align		4
        /*0000*/ 	.byte	0x04, 0x37
        /*0002*/ 	.short	(.L_18 - .L_17)
.L_17:
        /*0004*/ 	.word	0x00000082


	//----- nvinfo : EIATTR_KPARAM_INFO
	.align		4
.L_18:
        /*0008*/ 	.byte	0x04, 0x17
        /*000a*/ 	.short	(.L_20 - .L_19)
.L_19:
        /*000c*/ 	.word	0x00000000
        /*0010*/ 	.short	0x0000
        /*0012*/ 	.short	0x0070
        /*0014*/ 	.byte	0x00, 0xf0, 0x01, 0x10


	//----- nvinfo : EIATTR_SPARSE_MMA_MASK
	.align		4
.L_20:
        /*0018*/ 	.byte	0x03, 0x50
        /*001a*/ 	.short	0x0000


	//----- nvinfo : EIATTR_MAXREG_COUNT
	.align		4
        /*001c*/ 	.byte	0x03, 0x1b
        /*001e*/ 	.short	0x00a8


	//----- nvinfo : EIATTR_NUM_BARRIERS
	.align		4
        /*0020*/ 	.byte	0x02, 0x4c
        /*0022*/ 	.byte	0x01
	.zero		1


	//----- nvinfo : EIATTR_ANNOTATIONS
	.align		4
        /*0024*/ 	.byte	0x04, 0x55
        /*0026*/ 	.short	(.L_22 - .L_21)


	//   ....[0]....
.L_21:
        /*0028*/ 	.word	0x00000001
        /*002c*/ 	.byte	0x00, 0x08, 0x00, 0x00, 0x01, 0x00, 0x00, 0x00, 0xf0, 0x09, 0x00, 0x00, 0x01, 0x00, 0x00, 0x00
        /* <DEDUP_REMOVED lines=198> */
        /*0c9c*/ 	.byte	0x80, 0x0c, 0x01, 0x00


	//----- nvinfo : EIATTR_MERCURY_ISA_VERSION
	.align		4
.L_22:
        /*0ca0*/ 	.byte	0x03, 0x5f
        /*0ca2*/ 	.short	0x0101


	//----- nvinfo : EIATTR_INT_WARP_WIDE_INSTR_OFFSETS
	.align		4
        /*0ca4*/ 	.byte	0x04, 0x31
        /*0ca6*/ 	.short	(.L_24 - .L_23)


	//   ....[0]....
.L_23:
        /*0ca8*/ 	.word	0x00000780


	//   ....[1]....
        /*0cac*/ 	.word	0x00000790


	//   ....[2]....
        /*0cb0*/ 	.word	0x000008f0


	//----- nvinfo : EIATTR_COOP_GROUP_MASK_REGIDS
	.align		4
.L_24:
        /*0cb4*/ 	.byte	0x04, 0x29
        /*0cb6*/ 	.short	(.L_26 - .L_25)


	//   ....[0]....
.L_25:
        /*0cb8*/ 	.word	0xffffffff


	//   ....[1]....
        /*0cbc*/ 	.word	0xffffffff


	//   ....[2]....
        /*0cc0*/ 	.word	0xffffffff


	//   ....[3]....
        /*0cc4*/ 	.word	0xffffffff


	//   ....[4]....
        /*0cc8*/ 	.word	0xffffffff


	//   ....[5]....
        /*0ccc*/ 	.word	0xffffffff


	//----- nvinfo : EIATTR_COOP_GROUP_INSTR_OFFSETS
	.align		4
.L_26:
        /*0cd0*/ 	.byte	0x04, 0x28
        /*0cd2*/ 	.short	(.L_28 - .L_27)


	//   ....[0]....
.L_27:
        /*0cd4*/ 	.word	0x00000070


	//   ....[1]....
        /*0cd8*/ 	.word	0x00000080


	//   ....[2]....
        /*0cdc*/ 	.word	0x000001a0


	//   ....[3]....
        /*0ce0*/ 	.word	0x000005d0


	//   ....[4]....
        /*0ce4*/ 	.word	0x00000a30


	//   ....[5]....
        /*0ce8*/ 	.word	0x000017b0


	//----- nvinfo : EIATTR_REG_RECONFIG
	.align		4
.L_28:
        /*0cec*/ 	.byte	0x01, 0x54
	.zero		2


	//----- nvinfo : EIATTR_MBARRIER_INSTR_OFFSETS
	.align		4
        /*0cf0*/ 	.byte	0x04, 0x39
        /*0cf2*/ 	.short	(.L_30 - .L_29)


	//   ....[0]....
.L_29:
        /*0cf4*/ 	.word	0x00000360
        /*0cf8*/ 	.word	0x000000ff
        /*0cfc*/ 	.word	0x00000000
        /*0d00*/ 	.short	0x0100
        /*0d02*/ 	.byte	0x09
	.zero		1


	//   ....[1]....
        /*0d04*/ 	.word	0x00000370
        /*0d08*/ 	.word	0x000000ff
        /*0d0c*/ 	.word	0x00000090
        /*0d10*/ 	.short	0x0100
        /*0d12*/ 	.byte	0x09
	.zero		1


	//   ....[2]....
        /*0d14*/ 	.word	0x00000380
        /*0d18*/ 	.word	0x000000ff
        /*0d1c*/ 	.word	0x00000008
        /*0d20*/ 	.short	0x0100
        /*0d22*/ 	.byte	0x09
	.zero		1


	//   ....[3]....
        /*0d24*/ 	.word	0x00000390
        /*0d28*/ 	.word	0x000000ff
        /*0d2c*/ 	.word	0x00000098
        /*0d30*/ 	.short	0x0100
        /*0d32*/ 	.byte	0x09
	.zero		1


	//   ....[4]....
        /*0d34*/ 	.word	0x000003a0
        /*0d38*/ 	.word	0x000000ff
        /*0d3c*/ 	.word	0x00000010
        /*0d40*/ 	.short	0x0100
        /*0d42*/ 	.byte	0x09
	.zero		1


	//   ....[5]....
        /*0d44*/ 	.word	0x000003b0
        /*0d48*/ 	.word	0x000000ff
        /*0d4c*/ 	.word	0x000000a0
        /*0d50*/ 	.short	0x0100
        /*0d52*/ 	.byte	0x09
	.zero		1


	//   ....[6]....
        /*0d54*/ 	.word	0x000003c0
        /*0d58*/ 	.word	0x000000ff
        /*0d5c*/ 	.word	0x00000018
        /*0d60*/ 	.short	0x0100
        /*0d62*/ 	.byte	0x09
	.zero		1


	//   ....[7]....
        /*0d64*/ 	.word	0x000003d0
        /*0d68*/ 	.word	0x000000ff
        /*0d6c*/ 	.word	0x000000a8
        /*0d70*/ 	.short	0x0100
        /*0d72*/ 	.byte	0x09
	.zero		1


	//   ....[8]....
        /*0d74*/ 	.word	0x000003e0
        /*0d78*/ 	.word	0x000000ff
        /*0d7c*/ 	.word	0x00000020
        /*0d80*/ 	.short	0x0100
        /*0d82*/ 	.byte	0x09
	.zero		1


	//   ....[9]....
        /*0d84*/ 	.word	0x000003f0
        /*0d88*/ 	.word	0x000000ff
        /*0d8c*/ 	.word	0x000000b0
        /*0d90*/ 	.short	0x0100
        /*0d92*/ 	.byte	0x09
	.zero		1


	//   ....[10]....
        /*0d94*/ 	.word	0x00000400
        /*0d98*/ 	.word	0x000000ff
        /*0d9c*/ 	.word	0x00000028
        /*0da0*/ 	.short	0x0100
        /*0da2*/ 	.byte	0x09
	.zero		1


	//   ....[11]....
        /*0da4*/ 	.word	0x00000410
        /*0da8*/ 	.word	0x000000ff
        /*0dac*/ 	.word	0x000000b8
        /*0db0*/ 	.short	0x0100
        /*0db2*/ 	.byte	0x09
	.zero		1


	//   ....[12]....
        /*0db4*/ 	.word	0x00000420
        /*0db8*/ 	.word	0x000000ff
        /*0dbc*/ 	.word	0x00000030
        /*0dc0*/ 	.short	0x0100
        /*0dc2*/ 	.byte	0x09
	.zero		1


	//   ....[13]....
        /*0dc4*/ 	.word	0x00000430
        /*0dc8*/ 	.word	0x000000ff
        /*0dcc*/ 	.word	0x000000c0
        /*0dd0*/ 	.short	0x0100
        /*0dd2*/ 	.byte	0x09
	.zero		1


	//   ....[14]....
        /*0dd4*/ 	.word	0x00000440
        /*0dd8*/ 	.word	0x000000ff
        /*0ddc*/ 	.word	0x00000038
        /*0de0*/ 	.short	0x0100
        /*0de2*/ 	.byte	0x09
	.zero		1


	//   ....[15]....
        /*0de4*/ 	.word	0x00000450
        /*0de8*/ 	.word	0x000000ff
        /*0dec*/ 	.word	0x000000c8
        /*0df0*/ 	.short	0x0100
        /*0df2*/ 	.byte	0x09
	.zero		1


	//   ....[16]....
        /*0df4*/ 	.word	0x00000460
        /*0df8*/ 	.word	0x000000ff
        /*0dfc*/ 	.word	0x00000040
        /*0e00*/ 	.short	0x0100
        /*0e02*/ 	.byte	0x09
	.zero		1


	//   ....[17]....
        /*0e04*/ 	.word	0x00000470
        /*0e08*/ 	.word	0x000000ff
        /*0e0c*/ 	.word	0x000000d0
        /*0e10*/ 	.short	0x0100
        /*0e12*/ 	.byte	0x09
	.zero		1


	//   ....[18]....
        /*0e14*/ 	.word	0x00000480
        /*0e18*/ 	.word	0x000000ff
        /*0e1c*/ 	.word	0x00000048
        /*0e20*/ 	.short	0x0100
        /*0e22*/ 	.byte	0x09
	.zero		1


	//   ....[19]....
        /*0e24*/ 	.word	0x00000490
        /*0e28*/ 	.word	0x000000ff
        /*0e2c*/ 	.word	0x000000d8
        /*0e30*/ 	.short	0x0100
        /*0e32*/ 	.byte	0x09
	.zero		1


	//   ....[20]....
        /*0e34*/ 	.word	0x000004a0
        /*0e38*/ 	.word	0x000000ff
        /*0e3c*/ 	.word	0x00000050
        /*0e40*/ 	.short	0x0100
        /*0e42*/ 	.byte	0x09
	.zero		1


	//   ....[21]....
        /*0e44*/ 	.word	0x000004b0
        /*0e48*/ 	.word	0x000000ff
        /*0e4c*/ 	.word	0x000000e0
        /*0e50*/ 	.short	0x0100
        /*0e52*/ 	.byte	0x09
	.zero		1


	//   ....[22]....
        /*0e54*/ 	.word	0x000004c0
        /*0e58*/ 	.word	0x000000ff
        /*0e5c*/ 	.word	0x00000058
        /*0e60*/ 	.short	0x0100
        /*0e62*/ 	.byte	0x09
	.zero		1


	//   ....[23]....
        /*0e64*/ 	.word	0x000004d0
        /*0e68*/ 	.word	0x000000ff
        /*0e6c*/ 	.word	0x000000e8
        /*0e70*/ 	.short	0x0100
        /*0e72*/ 	.byte	0x09
	.zero		1


	//   ....[24]....
        /*0e74*/ 	.word	0x000004e0
        /*0e78*/ 	.word	0x000000ff
        /*0e7c*/ 	.word	0x00000060
        /*0e80*/ 	.short	0x0100
        /*0e82*/ 	.byte	0x09
	.zero		1


	//   ....[25]....
        /*0e84*/ 	.word	0x000004f0
        /*0e88*/ 	.word	0x000000ff
        /*0e8c*/ 	.word	0x000000f0
        /*0e90*/ 	.short	0x0100
        /*0e92*/ 	.byte	0x09
	.zero		1


	//   ....[26]....
        /*0e94*/ 	.word	0x00000500
        /*0e98*/ 	.word	0x000000ff
        /*0e9c*/ 	.word	0x00000068
        /*0ea0*/ 	.short	0x0100
        /*0ea2*/ 	.byte	0x09
	.zero		1


	//   ....[27]....
        /*0ea4*/ 	.word	0x00000510
        /*0ea8*/ 	.word	0x000000ff
        /*0eac*/ 	.word	0x000000f8
        /*0eb0*/ 	.short	0x0100
        /*0eb2*/ 	.byte	0x09
	.zero		1


	//   ....[28]....
        /*0eb4*/ 	.word	0x00000520
        /*0eb8*/ 	.word	0x000000ff
        /*0ebc*/ 	.word	0x00000070
        /*0ec0*/ 	.short	0x0100
        /*0ec2*/ 	.byte	0x09
	.zero		1


	//   ....[29]....
        /*0ec4*/ 	.word	0x00000530
        /*0ec8*/ 	.word	0x000000ff
        /*0ecc*/ 	.word	0x00000100
        /*0ed0*/ 	.short	0x0100
        /*0ed2*/ 	.byte	0x09
	.zero		1


	//   ....[30]....
        /*0ed4*/ 	.word	0x00000540
        /*0ed8*/ 	.word	0x000000ff
        /*0edc*/ 	.word	0x00000078
        /*0ee0*/ 	.short	0x0100
        /*0ee2*/ 	.byte	0x09
	.zero		1


	//   ....[31]....
        /*0ee4*/ 	.word	0x00000550
        /*0ee8*/ 	.word	0x000000ff
        /*0eec*/ 	.word	0x00000108
        /*0ef0*/ 	.short	0x0100
        /*0ef2*/ 	.byte	0x09
	.zero		1


	//   ....[32]....
        /*0ef4*/ 	.word	0x00000560
        /*0ef8*/ 	.word	0x000000ff
        /*0efc*/ 	.word	0x00000080
        /*0f00*/ 	.short	0x0100
        /*0f02*/ 	.byte	0x09
	.zero		1


	//   ....[33]....
        /*0f04*/ 	.word	0x00000570
        /*0f08*/ 	.word	0x000000ff
        /*0f0c*/ 	.word	0x00000110
        /*0f10*/ 	.short	0x0100
        /*0f12*/ 	.byte	0x09
	.zero		1


	//   ....[34]....
        /*0f14*/ 	.word	0x00000580
        /*0f18*/ 	.word	0x000000ff
        /*0f1c*/ 	.word	0x00000088
        /*0f20*/ 	.short	0x0100
        /*0f22*/ 	.byte	0x09
	.zero		1


	//   ....[35]....
        /*0f24*/ 	.word	0x00000590
        /*0f28*/ 	.word	0x000000ff
        /*0f2c*/ 	.word	0x00000118
        /*0f30*/ 	.short	0x0100
        /*0f32*/ 	.byte	0x09
	.zero		1


	//   ....[36]....
        /*0f34*/ 	.word	0x00000960
        /*0f38*/ 	.word	0x000000ff
        /*0f3c*/ 	.word	0x00000130
        /*0f40*/ 	.short	0x0100
        /*0f42*/ 	.byte	0x06
	.zero		1


	//   ....[37]....
        /*0f44*/ 	.word	0x000009d0
        /*0f48*/ 	.word	0x000000ff
        /*0f4c*/ 	.word	0x00000138
        /*0f50*/ 	.short	0x0100
        /*0f52*/ 	.byte	0x06
	.zero		1


	//   ....[38]....
        /*0f54*/ 	.word	0x00001fc0
        /*0f58*/ 	.word	0x000000ff
        /*0f5c*/ 	.word	0x00000000
        /*0f60*/ 	.short	0x010a
        /*0f62*/ 	.byte	0x06
	.zero		1


	//   ....[39]....
        /*0f64*/ 	.word	0x00002000
        /*0f68*/ 	.word	0x000000ff
        /*0f6c*/ 	.word	0x00000000
        /*0f70*/ 	.short	0x010a
        /*0f72*/ 	.byte	0x06
	.zero		1


	//   ....[40]....
        /*0f74*/ 	.word	0x000031c0
        /*0f78*/ 	.word	0x000000ff
        /*0f7c*/ 	.word	0x00000000
        /*0f80*/ 	.short	0x010a
        /*0f82*/ 	.byte	0x09
	.zero		1


	//   ....[41]....
        /*0f84*/ 	.word	0x00003200
        /*0f88*/ 	.word	0x000000ff
        /*0f8c*/ 	.word	0x00000000
        /*0f90*/ 	.short	0x010a
        /*0f92*/ 	.byte	0x09
	.zero		1


	//   ....[42]....
        /*0f94*/ 	.word	0x00004240
        /*0f98*/ 	.word	0x000000e5
        /*0f9c*/ 	.word	0x00000000
        /*0fa0*/ 	.short	0x0101
        /*0fa2*/ 	.byte	0x3f
	.zero		1


	//   ....[43]....
        /*0fa4*/ 	.word	0x00005460
        /*0fa8*/ 	.word	0x00000018
        /*0fac*/ 	.word	0x00000000
        /*0fb0*/ 	.short	0x0101
        /*0fb2*/ 	.byte	0x3f
	.zero		1


	//   ....[44]....
        /*0fb4*/ 	.word	0x0000f6a0
        /*0fb8*/ 	.word	0x0000000b
        /*0fbc*/ 	.word	0x00000090
        /*0fc0*/ 	.short	0x010a
        /*0fc2*/ 	.byte	0x3f
	.zero		1


	//   ....[45]....
        /*0fc4*/ 	.word	0x0000fa70
        /*0fc8*/ 	.word	0x00000004
        /*0fcc*/ 	.word	0x00000138
        /*0fd0*/ 	.short	0x0101
        /*0fd2*/ 	.byte	0x3f
	.zero		1


	//   ....[46]....
        /*0fd4*/ 	.word	0x000101f0
        /*0fd8*/ 	.word	0x00000007
        /*0fdc*/ 	.word	0x00000000
        /*0fe0*/ 	.short	0x010a
        /*0fe2*/ 	.byte	0x3f
	.zero		1


	//   ....[47]....
        /*0fe4*/ 	.word	0x00010270
        /*0fe8*/ 	.word	0x00000009
        /*0fec*/ 	.word	0x00000000
        /*0ff0*/ 	.short	0x010a
        /*0ff2*/ 	.byte	0x3f
	.zero		1


	//   ....[48]....
        /*0ff4*/ 	.word	0x00010300
        /*0ff8*/ 	.word	0x00000006
        /*0ffc*/ 	.word	0x00000000
        /*1000*/ 	.short	0x010a
        /*1002*/ 	.byte	0x3f
	.zero		1


	//   ....[49]....
        /*1004*/ 	.word	0x00010390
        /*1008*/ 	.word	0x00000009
        /*100c*/ 	.word	0x00000000
        /*1010*/ 	.short	0x010a
        /*1012*/ 	.byte	0x3f
	.zero		1


	//   ....[50]....
        /*1014*/ 	.word	0x00010420
        /*1018*/ 	.word	0x00000006
        /*101c*/ 	.word	0x00000000
        /*1020*/ 	.short	0x010a
        /*1022*/ 	.byte	0x3f
	.zero		1


	//   ....[51]....
        /*1024*/ 	.word	0x000104b0
        /*1028*/ 	.word	0x00000009
        /*102c*/ 	.word	0x00000000
        /*1030*/ 	.short	0x010a
        /*1032*/ 	.byte	0x3f
	.zero		1


	//   ....[52]....
        /*1034*/ 	.word	0x00010540
        /*1038*/ 	.word	0x00000006
        /*103c*/ 	.word	0x00000000
        /*1040*/ 	.short	0x010a
        /*1042*/ 	.byte	0x3f
	.zero		1


	//   ....[53]....
        /*1044*/ 	.word	0x000105d0
        /*1048*/ 	.word	0x00000009
        /*104c*/ 	.word	0x00000000
        /*1050*/ 	.short	0x010a
        /*1052*/ 	.byte	0x3f
	.zero		1


	//   ....[54]....
        /*1054*/ 	.word	0x00010660
        /*1058*/ 	.word	0x00000006
        /*105c*/ 	.word	0x00000000
        /*1060*/ 	.short	0x010a
        /*1062*/ 	.byte	0x3f
	.zero		1


	//   ....[55]....
        /*1064*/ 	.word	0x000106f0
        /*1068*/ 	.word	0x00000009
        /*106c*/ 	.word	0x00000000
        /*1070*/ 	.short	0x010a
        /*1072*/ 	.byte	0x3f
	.zero		1


	//   ....[56]....
        /*1074*/ 	.word	0x00010780
        /*1078*/ 	.word	0x00000006
        /*107c*/ 	.word	0x00000000
        /*1080*/ 	.short	0x010a
        /*1082*/ 	.byte	0x3f
	.zero		1


	//   ....[57]....
        /*1084*/ 	.word	0x00010810
        /*1088*/ 	.word	0x00000009
        /*108c*/ 	.word	0x00000000
        /*1090*/ 	.short	0x010a
        /*1092*/ 	.byte	0x3f
	.zero		1


	//   ....[58]....
        /*1094*/ 	.word	0x000108a0
        /*1098*/ 	.word	0x00000006
        /*109c*/ 	.word	0x00000000
        /*10a0*/ 	.short	0x010a
        /*10a2*/ 	.byte	0x3f
	.zero		1


	//   ....[59]....
        /*10a4*/ 	.word	0x00010930
        /*10a8*/ 	.word	0x00000009
        /*10ac*/ 	.word	0x00000000
        /*10b0*/ 	.short	0x010a
        /*10b2*/ 	.byte	0x3f
	.zero		1


	//   ....[60]....
        /*10b4*/ 	.word	0x000109c0
        /*10b8*/ 	.word	0x00000006
        /*10bc*/ 	.word	0x00000000
        /*10c0*/ 	.short	0x010a
        /*10c2*/ 	.byte	0x3f
	.zero		1


	//   ....[61]....
        /*10c4*/ 	.word	0x00010a50
        /*10c8*/ 	.word	0x00000009
        /*10cc*/ 	.word	0x00000000
        /*10d0*/ 	.short	0x010a
        /*10d2*/ 	.byte	0x3f
	.zero		1


	//   ....[62]....
        /*10d4*/ 	.word	0x00010ae0
        /*10d8*/ 	.word	0x00000006
        /*10dc*/ 	.word	0x00000000
        /*10e0*/ 	.short	0x010a
        /*10e2*/ 	.byte	0x3f
	.zero		1


	//   ....[63]....
        /*10e4*/ 	.word	0x00010b70
        /*10e8*/ 	.word	0x00000003
        /*10ec*/ 	.word	0x00000000
        /*10f0*/ 	.short	0x010a
        /*10f2*/ 	.byte	0x3f
	.zero		1


	//   ....[64]....
        /*10f4*/ 	.word	0x00010be0
        /*10f8*/ 	.word	0x00000003
        /*10fc*/ 	.word	0x00000000
        /*1100*/ 	.short	0x010a
        /*1102*/ 	.byte	0x3f
	.zero		1


	//   ....[65]....
        /*1104*/ 	.word	0x00010c50
        /*1108*/ 	.word	0x00000000
        /*110c*/ 	.word	0x00000000
        /*1110*/ 	.short	0x010a
        /*1112*/ 	.byte	0x3f
	.zero		1


	//   ....[66]....
        /*1114*/ 	.word	0x00010d30
        /*1118*/ 	.word	0x0000000b
        /*111c*/ 	.word	0x00000090
        /*1120*/ 	.short	0x010a
        /*1122*/ 	.byte	0x3f
	.zero		1


	//   ....[67]....
        /*1124*/ 	.word	0x00010e00
        /*1128*/ 	.word	0x00000007
        /*112c*/ 	.word	0x00000000
        /*1130*/ 	.short	0x010a
        /*1132*/ 	.byte	0x3f
	.zero		1


	//   ....[68]....
        /*1134*/ 	.word	0x00010e50
        /*1138*/ 	.word	0x00000009
        /*113c*/ 	.word	0x00000000
        /*1140*/ 	.short	0x010a
        /*1142*/ 	.byte	0x3f
	.zero		1


	//   ....[69]....
        /*1144*/ 	.word	0x00010ea0
        /*1148*/ 	.word	0x00000006
        /*114c*/ 	.word	0x00000000
        /*1150*/ 	.short	0x010a
        /*1152*/ 	.byte	0x3f
	.zero		1


	//   ....[70]....
        /*1154*/ 	.word	0x00010ef0
        /*1158*/ 	.word	0x00000009
        /*115c*/ 	.word	0x00000000
        /*1160*/ 	.short	0x010a
        /*1162*/ 	.byte	0x3f
	.zero		1


	//   ....[71]....
        /*1164*/ 	.word	0x00010f40
        /*1168*/ 	.word	0x00000006
        /*116c*/ 	.word	0x00000000
        /*1170*/ 	.short	0x010a
        /*1172*/ 	.byte	0x3f
	.zero		1


	//   ....[72]....
        /*1174*/ 	.word	0x00010f90
        /*1178*/ 	.word	0x00000009
        /*117c*/ 	.word	0x00000000
        /*1180*/ 	.short	0x010a
        /*1182*/ 	.byte	0x3f
	.zero		1


	//   ....[73]....
        /*1184*/ 	.word	0x00010fe0
        /*1188*/ 	.word	0x00000006
        /*118c*/ 	.word	0x00000000
        /*1190*/ 	.short	0x010a
        /*1192*/ 	.byte	0x3f
	.zero		1


	//   ....[74]....
        /*1194*/ 	.word	0x00011030
        /*1198*/ 	.word	0x00000009
        /*119c*/ 	.word	0x00000000
        /*11a0*/ 	.short	0x010a
        /*11a2*/ 	.byte	0x3f
	.zero		1


	//   ....[75]....
        /*11a4*/ 	.word	0x00011080
        /*11a8*/ 	.word	0x00000006
        /*11ac*/ 	.word	0x00000000
        /*11b0*/ 	.short	0x010a
        /*11b2*/ 	.byte	0x3f
	.zero		1


	//   ....[76]....
        /*11b4*/ 	.word	0x000110d0
        /*11b8*/ 	.word	0x00000009
        /*11bc*/ 	.word	0x00000000
        /*11c0*/ 	.short	0x010a
        /*11c2*/ 	.byte	0x3f
	.zero		1


	//   ....[77]....
        /*11c4*/ 	.word	0x00011120
        /*11c8*/ 	.word	0x00000006
        /*11cc*/ 	.word	0x00000000
        /*11d0*/ 	.short	0x010a
        /*11d2*/ 	.byte	0x3f
	.zero		1


	//   ....[78]....
        /*11d4*/ 	.word	0x00011170
        /*11d8*/ 	.word	0x00000009
        /*11dc*/ 	.word	0x00000000
        /*11e0*/ 	.short	0x010a
        /*11e2*/ 	.byte	0x3f
	.zero		1


	//   ....[79]....
        /*11e4*/ 	.word	0x000111c0
        /*11e8*/ 	.word	0x00000006
        /*11ec*/ 	.word	0x00000000
        /*11f0*/ 	.short	0x010a
        /*11f2*/ 	.byte	0x3f
	.zero		1


	//   ....[80]....
        /*11f4*/ 	.word	0x00011210
        /*11f8*/ 	.word	0x00000009
        /*11fc*/ 	.word	0x00000000
        /*1200*/ 	.short	0x010a
        /*1202*/ 	.byte	0x3f
	.zero		1


	//   ....[81]....
        /*1204*/ 	.word	0x00011260
        /*1208*/ 	.word	0x00000006
        /*120c*/ 	.word	0x00000000
        /*1210*/ 	.short	0x010a
        /*1212*/ 	.byte	0x3f
	.zero		1


	//   ....[82]....
        /*1214*/ 	.word	0x000112b0
        /*1218*/ 	.word	0x00000009
        /*121c*/ 	.word	0x00000000
        /*1220*/ 	.short	0x010a
        /*1222*/ 	.byte	0x3f
	.zero		1


	//   ....[83]....
        /*1224*/ 	.word	0x00011300
        /*1228*/ 	.word	0x00000006
        /*122c*/ 	.word	0x00000000
        /*1230*/ 	.short	0x010a
        /*1232*/ 	.byte	0x3f
	.zero		1


	//----- nvinfo : EIATTR_NUM_MBARRIERS
	.align		4
.L_30:
        /*1234*/ 	.byte	0x03, 0x38
        /*1236*/ 	.short	0x0026


	//----- nvinfo : EIATTR_EXIT_INSTR_OFFSETS
	.align		4
        /*1238*/ 	.byte	0x04, 0x1c
        /*123a*/ 	.short	(.L_32 - .L_31)


	//   ....[0]....
.L_31:
        /*123c*/ 	.word	0x00000bc0


	//   ....[1]....
        /*1240*/ 	.word	0x00001450


	//   ....[2]....
        /*1244*/ 	.word	0x0000ed80


	//   ....[3]....
        /*1248*/ 	.word	0x0000f310


	//   ....[4]....
        /*124c*/ 	.word	0x00010bc0


	//----- nvinfo : EIATTR_MAX_THREADS
	.align		4
.L_32:
        /*1250*/ 	.byte	0x04, 0x05
        /*1252*/ 	.short	(.L_34 - .L_33)
.L_33:
        /*1254*/ 	.word	0x00000180
        /*1258*/ 	.word	0x00000001
        /*125c*/ 	.word	0x00000001


	//----- nvinfo : EIATTR_CRS_STACK_SIZE
	.align		4
.L_34:
        /*1260*/ 	.byte	0x04, 0x1e
        /*1262*/ 	.short	(.L_36 - .L_35)
.L_35:
        /*1264*/ 	.word	0x00000000


	//----- nvinfo : EIATTR_CBANK_PARAM_SIZE
	.align		4
.L_36:
        /*1268*/ 	.byte	0x03, 0x19
        /*126a*/ 	.short	0x0470


	//----- nvinfo : EIATTR_PARAM_CBANK
	.align		4
        /*126c*/ 	.byte	0x04, 0x0a
        /*126e*/ 	.short	(.L_38 - .L_37)
	.align		4
.L_37:
        /*1270*/ 	.word	index@(.nv.constant0._ZN7cutlass13device_kernelINS_4gemm6kernel13GemmUniversalIN4cute5tupleIJiiiiEEENS1_10collective13CollectiveMmaINS1_37MainloopSm90TmaGmmaWarpSpecializedFP8ILi18ENS5_IJNS4_1CILi8EEENSA_ILi1EEESC_EEENS1_35KernelTmaWarpSpecializedCooperativeEEENS5_IJNSA_ILi128EEENSA_ILi256EEENSA_ILi32EEEEEENS_12float_e4m3_tENS5_IJlSC_lEEESK_SL_NS4_8TiledMMAINS4_8MMA_AtomIJNS4_4SM904GMMA31MMA_64x256x32_F32E4M3E4M3_SS_TNILNSP_7ScaleInE1ELSR_1EEEEEENS4_6LayoutINS5_IJNSA_ILi2EEESC_SC_EEENS5_IJSC_NSA_ILi0EEESX_EEEEENS5_IJNS4_10UnderscoreES10_S10_EEEEENS4_13SM90_TMA_LOADENS4_14ComposedLayoutINS4_7SwizzleILi1ELi4ELi3EEENS4_18smem_ptr_flag_bitsILi8EEENSU_INS5_IJSB_SI_EEENS5_IJSI_SC_EEEEEEEvNS4_8identityENS4_23SM90_TMA_LOAD_MULTICASTES1C_vS1D_EENS_8epilogue10collective6detail29Sm90TmaWarpSpecializedAdapterINS1H_15DefaultEpilogueISK_SL_SL_NS1G_6thread17LinearCombinationISK_Li1EffLNS1L_9ScaleType4KindE0ELNS_15FloatRoundStyleE2ESK_EENS1_15EpilogueDefaultEEEEEvvEEEEvNT_6ParamsE)
        /*1274*/ 	.short	0x0210
        /*1276*/ 	.short	0x0470


	//----- nvinfo : EIATTR_SW_WAR
	.align		4
.L_38:
        /*1278*/ 	.byte	0x04, 0x36
        /*127a*/ 	.short	(.L_40 - .L_39)
.L_39:
        /*127c*/ 	.word	0x00000008
.L_40:


//--------------------- .nv.callgraph             --------------------------
	.section	.nv.callgraph,"",@"SHT_CUDA_CALLGRAPH"
	.align	4
	.sectionentsize	8
	.align		4
        /*0000*/ 	.word	0x00000000
	.align		4
        /*0004*/ 	.word	0xffffffff
	.align		4
        /*0008*/ 	.word	0x00000000
	.align		4
        /*000c*/ 	.word	0xfffffffe
	.align		4
        /*0010*/ 	.word	0x00000000
	.align		4
        /*0014*/ 	.word	0xfffffffd
	.align		4
        /*0018*/ 	.word	0x00000000
	.align		4
        /*001c*/ 	.word	0xfffffffc


//--------------------- .nv.constant4             --------------------------
	.section	.nv.constant4,"a",@progbits
	.align	8
	.align		8
.nv.constant4:
        /*0000*/ 	.dword	_ZN40_INTERNAL_57ccbee5_4_k_cu_eedf357d_185464cuda3std3__45__cpo5beginE
	.align		8
        /*0008*/ 	.dword	_ZN40_INTERNAL_57ccbee5_4_k_cu_eedf357d_185464cuda3std3__45__cpo3endE
	.align		8
        /*0010*/ 	.dword	_ZN40_INTERNAL_57ccbee5_4_k_cu_eedf357d_185464cuda3std3__45__cpo6cbeginE
	.align		8
        /*0018*/ 	.dword	_ZN40_INTERNAL_57ccbee5_4_k_cu_eedf357d_185464cuda3std3__45__cpo4cendE
	.align		8
        /*0020*/ 	.dword	_ZN40_INTERNAL_57ccbee5_4_k_cu_eedf357d_185464cuda3std3__442_GLOBAL__N__57ccbee5_4_k_cu_eedf357d_185466ignoreE
	.align		8
        /*0028*/ 	.dword	_ZN40_INTERNAL_57ccbee5_4_k_cu_eedf357d_185464cuda3std3__419piecewise_constructE
	.align		8
        /*0030*/ 	.dword	_ZN40_INTERNAL_57ccbee5_4_k_cu_eedf357d_185464cuda3std3__48in_placeE
	.align		8
        /*0038*/ 	.dword	_ZN40_INTERNAL_57ccbee5_4_k_cu_eedf357d_185464cuda3std6ranges3__45__cpo4swapE
	.align		8
        /*0040*/ 	.dword	_ZN40_INTERNAL_57ccbee5_4_k_cu_eedf357d_185464cuda3std6ranges3__45__cpo9iter_moveE
	.align		8
        /*0048*/ 	.dword	_ZN40_INTERNAL_57ccbee5_4_k_cu_eedf357d_185464cute7productE
	.align		8
        /*0050*/ 	.dword	_ZN40_INTERNAL_57ccbee5_4_k_cu_eedf357d_185464cute1_E


//--------------------- .text._ZN7cutlass13device_kernelINS_4gemm6kernel13GemmUniversalIN4cute5tupleIJiiiiEEENS1_10collective13CollectiveMmaINS1_37MainloopSm90TmaGmmaWarpSpecializedFP8ILi18ENS5_IJNS4_1CILi8EEENSA_ILi1EEESC_EEENS1_35KernelTmaWarpSpecializedCooperativeEEENS5_IJNSA_ILi128EEENSA_ILi256EEENSA_ILi32EEEEEENS_12float_e4m3_tENS5_IJlSC_lEEESK_SL_NS4_8TiledMMAINS4_8MMA_AtomIJNS4_4SM904GMMA31MMA_64x256x32_F32E4M3E4M3_SS_TNILNSP_7ScaleInE1ELSR_1EEEEEENS4_6LayoutINS5_IJNSA_ILi2EEESC_SC_EEENS5_IJSC_NSA_ILi0EEESX_EEEEENS5_IJNS4_10UnderscoreES10_S10_EEEEENS4_13SM90_TMA_LOADENS4_14ComposedLayoutINS4_7SwizzleILi1ELi4ELi3EEENS4_18smem_ptr_flag_bitsILi8EEENSU_INS5_IJSB_SI_EEENS5_IJSI_SC_EEEEEEEvNS4_8identityENS4_23SM90_TMA_LOAD_MULTICASTES1C_vS1D_EENS_8epilogue10collective6detail29Sm90TmaWarpSpecializedAdapterINS1H_15DefaultEpilogueISK_SL_SL_NS1G_6thread17LinearCombinationISK_Li1EffLNS1L_9ScaleType4KindE0ELNS_15FloatRoundStyleE2ESK_EENS1_15EpilogueDefaultEEEEEvvEEEEvNT_6ParamsE --------------------------
	.section	.text._ZN7cutlass13device_kernelINS_4gemm6kernel13GemmUniversalIN4cute5tupleIJiiiiEEENS1_10collective13CollectiveMmaINS1_37MainloopSm90TmaGmmaWarpSpecializedFP8ILi18ENS5_IJNS4_1CILi8EEENSA_ILi1EEESC_EEENS1_35KernelTmaWarpSpecializedCooperativeEEENS5_IJNSA_ILi128EEENSA_ILi256EEENSA_ILi32EEEEEENS_12float_e4m3_tENS5_IJlSC_lEEESK_SL_NS4_8TiledMMAINS4_8MMA_AtomIJNS4_4SM904GMMA31MMA_64x256x32_F32E4M3E4M3_SS_TNILNSP_7ScaleInE1ELSR_1EEEEEENS4_6LayoutINS5_IJNSA_ILi2EEESC_SC_EEENS5_IJSC_NSA_ILi0EEESX_EEEEENS5_IJNS4_10UnderscoreES10_S10_EEEEENS4_13SM90_TMA_LOADENS4_14ComposedLayoutINS4_7SwizzleILi1ELi4ELi3EEENS4_18smem_ptr_flag_bitsILi8EEENSU_INS5_IJSB_SI_EEENS5_IJSI_SC_EEEEEEEvNS4_8identityENS4_23SM90_TMA_LOAD_MULTICASTES1C_vS1D_EENS_8epilogue10collective6detail29Sm90TmaWarpSpecializedAdapterINS1H_15DefaultEpilogueISK_SL_SL_NS1G_6thread17LinearCombinationISK_Li1EffLNS1L_9ScaleType4KindE0ELNS_15FloatRoundStyleE2ESK_EENS1_15EpilogueDefaultEEEEEvvEEEEvNT_6ParamsE,"ax",@progbits
	.align	128
.text._ZN7cutlass13device_kernelINS_4gemm6kernel13GemmUniversalIN4cute5tupleIJiiiiEEENS1_10collective13CollectiveMmaINS1_37MainloopSm90TmaGmmaWarpSpecializedFP8ILi18ENS5_IJNS4_1CILi8EEENSA_ILi1EEESC_EEENS1_35KernelTmaWarpSpecializedCooperativeEEENS5_IJNSA_ILi128EEENSA_ILi256EEENSA_ILi32EEEEEENS_12float_e4m3_tENS5_IJlSC_lEEESK_SL_NS4_8TiledMMAINS4_8MMA_AtomIJNS4_4SM904GMMA31MMA_64x256x32_F32E4M3E4M3_SS_TNILNSP_7ScaleInE1ELSR_1EEEEEENS4_6LayoutINS5_IJNSA_ILi2EEESC_SC_EEENS5_IJSC_NSA_ILi0EEESX_EEEEENS5_IJNS4_10UnderscoreES10_S10_EEEEENS4_13SM90_TMA_LOADENS4_14ComposedLayoutINS4_7SwizzleILi1ELi4ELi3EEENS4_18smem_ptr_flag_bitsILi8EEENSU_INS5_IJSB_SI_EEENS5_IJSI_SC_EEEEEEEvNS4_8identityENS4_23SM90_TMA_LOAD_MULTICASTES1C_vS1D_EENS_8epilogue10collective6detail29Sm90TmaWarpSpecializedAdapterINS1H_15DefaultEpilogueISK_SL_SL_NS1G_6thread17LinearCombinationISK_Li1EffLNS1L_9ScaleType4KindE0ELNS_15FloatRoundStyleE2ESK_EENS1_15EpilogueDefaultEEEEEvvEEEEvNT_6ParamsE:
        .type           _ZN7cutlass13device_kernelINS_4gemm6kernel13GemmUniversalIN4cute5tupleIJiiiiEEENS1_10collective13CollectiveMmaINS1_37MainloopSm90TmaGmmaWarpSpecializedFP8ILi18ENS5_IJNS4_1CILi8EEENSA_ILi1EEESC_EEENS1_35KernelTmaWarpSpecializedCooperativeEEENS5_IJNSA_ILi128EEENSA_ILi256EEENSA_ILi32EEEEEENS_12float_e4m3_tENS5_IJlSC_lEEESK_SL_NS4_8TiledMMAINS4_8MMA_AtomIJNS4_4SM904GMMA31MMA_64x256x32_F32E4M3E4M3_SS_TNILNSP_7ScaleInE1ELSR_1EEEEEENS4_6LayoutINS5_IJNSA_ILi2EEESC_SC_EEENS5_IJSC_NSA_ILi0EEESX_EEEEENS5_IJNS4_10UnderscoreES10_S10_EEEEENS4_13SM90_TMA_LOADENS4_14ComposedLayoutINS4_7SwizzleILi1ELi4ELi3EEENS4_18smem_ptr_flag_bitsILi8EEENSU_INS5_IJSB_SI_EEENS5_IJSI_SC_EEEEEEEvNS4_8identityENS4_23SM90_TMA_LOAD_MULTICASTES1C_vS1D_EENS_8epilogue10collective6detail29Sm90TmaWarpSpecializedAdapterINS1H_15DefaultEpilogueISK_SL_SL_NS1G_6thread17LinearCombinationISK_Li1EffLNS1L_9ScaleType4KindE0ELNS_15FloatRoundStyleE2ESK_EENS1_15EpilogueDefaultEEEEEvvEEEEvNT_6ParamsE,@function
        .size           _ZN7cutlass13device_kernelINS_4gemm6kernel13GemmUniversalIN4cute5tupleIJiiiiEEENS1_10collective13CollectiveMmaINS1_37MainloopSm90TmaGmmaWarpSpecializedFP8ILi18ENS5_IJNS4_1CILi8EEENSA_ILi1EEESC_EEENS1_35KernelTmaWarpSpecializedCooperativeEEENS5_IJNSA_ILi128EEENSA_ILi256EEENSA_ILi32EEEEEENS_12float_e4m3_tENS5_IJlSC_lEEESK_SL_NS4_8TiledMMAINS4_8MMA_AtomIJNS4_4SM904GMMA31MMA_64x256x32_F32E4M3E4M3_SS_TNILNSP_7ScaleInE1ELSR_1EEEEEENS4_6LayoutINS5_IJNSA_ILi2EEESC_SC_EEENS5_IJSC_NSA_ILi0EEESX_EEEEENS5_IJNS4_10UnderscoreES10_S10_EEEEENS4_13SM90_TMA_LOADENS4_14ComposedLayoutINS4_7SwizzleILi1ELi4ELi3EEENS4_18smem_ptr_flag_bitsILi8EEENSU_INS5_IJSB_SI_EEENS5_IJSI_SC_EEEEEEEvNS4_8identityENS4_23SM90_TMA_LOAD_MULTICASTES1C_vS1D_EENS_8epilogue10collective6detail29Sm90TmaWarpSpecializedAdapterINS1H_15DefaultEpilogueISK_SL_SL_NS1G_6thread17LinearCombinationISK_Li1EffLNS1L_9ScaleType4KindE0ELNS_15FloatRoundStyleE2ESK_EENS1_15EpilogueDefaultEEEEEvvEEEEvNT_6ParamsE,(.L_x_363 - _ZN7cutlass13device_kernelINS_4gemm6kernel13GemmUniversalIN4cute5tupleIJiiiiEEENS1_10collective13CollectiveMmaINS1_37MainloopSm90TmaGmmaWarpSpecializedFP8ILi18ENS5_IJNS4_1CILi8EEENSA_ILi1EEESC_EEENS1_35KernelTmaWarpSpecializedCooperativeEEENS5_IJNSA_ILi128EEENSA_ILi256EEENSA_ILi32EEEEEENS_12float_e4m3_tENS5_IJlSC_lEEESK_SL_NS4_8TiledMMAINS4_8MMA_AtomIJNS4_4SM904GMMA31MMA_64x256x32_F32E4M3E4M3_SS_TNILNSP_7ScaleInE1ELSR_1EEEEEENS4_6LayoutINS5_IJNSA_ILi2EEESC_SC_EEENS5_IJSC_NSA_ILi0EEESX_EEEEENS5_IJNS4_10UnderscoreES10_S10_EEEEENS4_13SM90_TMA_LOADENS4_14ComposedLayoutINS4_7SwizzleILi1ELi4ELi3EEENS4_18smem_ptr_flag_bitsILi8EEENSU_INS5_IJSB_SI_EEENS5_IJSI_SC_EEEEEEEvNS4_8identityENS4_23SM90_TMA_LOAD_MULTICASTES1C_vS1D_EENS_8epilogue10collective6detail29Sm90TmaWarpSpecializedAdapterINS1H_15DefaultEpilogueISK_SL_SL_NS1G_6thread17LinearCombinationISK_Li1EffLNS1L_9ScaleType4KindE0ELNS_15FloatRoundStyleE2ESK_EENS1_15EpilogueDefaultEEEEEvvEEEEvNT_6ParamsE)
        .other          _ZN7cutlass13device_kernelINS_4gemm6kernel13GemmUniversalIN4cute5tupleIJiiiiEEENS1_10collective13CollectiveMmaINS1_37MainloopSm90TmaGmmaWarpSpecializedFP8ILi18ENS5_IJNS4_1CILi8EEENSA_ILi1EEESC_EEENS1_35KernelTmaWarpSpecializedCooperativeEEENS5_IJNSA_ILi128EEENSA_ILi256EEENSA_ILi32EEEEEENS_12float_e4m3_tENS5_IJlSC_lEEESK_SL_NS4_8TiledMMAINS4_8MMA_AtomIJNS4_4SM904GMMA31MMA_64x256x32_F32E4M3E4M3_SS_TNILNSP_7ScaleInE1ELSR_1EEEEEENS4_6LayoutINS5_IJNSA_ILi2EEESC_SC_EEENS5_IJSC_NSA_ILi0EEESX_EEEEENS5_IJNS4_10UnderscoreES10_S10_EEEEENS4_13SM90_TMA_LOADENS4_14ComposedLayoutINS4_7SwizzleILi1ELi4ELi3EEENS4_18smem_ptr_flag_bitsILi8EEENSU_INS5_IJSB_SI_EEENS5_IJSI_SC_EEEEEEEvNS4_8identityENS4_23SM90_TMA_LOAD_MULTICASTES1C_vS1D_EENS_8epilogue10collective6detail29Sm90TmaWarpSpecializedAdapterINS1H_15DefaultEpilogueISK_SL_SL_NS1G_6thread17LinearCombinationISK_Li1EffLNS1L_9ScaleType4KindE0ELNS_15FloatRoundStyleE2ESK_EENS1_15EpilogueDefaultEEEEEvvEEEEvNT_6ParamsE,@"STO_CUDA_ENTRY STV_DEFAULT"
_ZN7cutlass13device_kernelINS_4gemm6kernel13GemmUniversalIN4cute5tupleIJiiiiEEENS1_10collective13CollectiveMmaINS1_37MainloopSm90TmaGmmaWarpSpecializedFP8ILi18ENS5_IJNS4_1CILi8EEENSA_ILi1EEESC_EEENS1_35KernelTmaWarpSpecializedCooperativeEEENS5_IJNSA_ILi128EEENSA_ILi256EEENSA_ILi32EEEEEENS_12float_e4m3_tENS5_IJlSC_lEEESK_SL_NS4_8TiledMMAINS4_8MMA_AtomIJNS4_4SM904GMMA31MMA_64x256x32_F32E4M3E4M3_SS_TNILNSP_7ScaleInE1ELSR_1EEEEEENS4_6LayoutINS5_IJNSA_ILi2EEESC_SC_EEENS5_IJSC_NSA_ILi0EEESX_EEEEENS5_IJNS4_10UnderscoreES10_S10_EEEEENS4_13SM90_TMA_LOADENS4_14ComposedLayoutINS4_7SwizzleILi1ELi4ELi3EEENS4_18smem_ptr_flag_bitsILi8EEENSU_INS5_IJSB_SI_EEENS5_IJSI_SC_EEEEEEEvNS4_8identityENS4_23SM90_TMA_LOAD_MULTICASTES1C_vS1D_EENS_8epilogue10collective6detail29Sm90TmaWarpSpecializedAdapterINS1H_15DefaultEpilogueISK_SL_SL_NS1G_6thread17LinearCombinationISK_Li1EffLNS1L_9ScaleType4KindE0ELNS_15FloatRoundStyleE2ESK_EENS1_15EpilogueDefaultEEEEEvvEEEEvNT_6ParamsE:
[----:B------:R-:W0:Y:S02]  /*0000*/  LDC R1, c[0x0][0x28] ;  /* 0x00000a00ff017b82 */ /* 0x000e240000000800 */
[----:B0-----:R-:W-:Y:S01]  /*0010*/  VIADD R1, R1, 0xfffffef8 ;  /* 0xfffffef801017836 */ /* 0x001fe20000000000 */
[----:B------:R-:W0:Y:S01]  /*0020*/  S2R R4, SR_TID.X ;  /* 0x0000000000047919 */ /* 0x000e220000002100 */
[----:B------:R-:W-:Y:S01]  /*0030*/  ELECT P0, URZ, PT ;  /* 0x00000000003f782f */ /* 0x000fe20003800000 */
[----:B------:R-:W-:Y:S01]  /*0040*/  BSSY B0, `(.L_x_0) ;  /* 0x0000015000007945 */ /* 0x000fe20003800000 */
[--C-:B0-----:R-:W-:Y:S02]  /*0050*/  SHF.R.U32.HI R0, RZ, 0x5, R4.reuse ;  /* 0x00000005ff007819 */ /* 0x101fe40000011604 */
[----:B------:R-:W-:-:S03]  /*0060*/  SHF.R.U32.HI R2, RZ, 0x7, R4 ;  /* 0x00000007ff027819 */ /* 0x000fc60000011604 */
[----:B------:R-:W0:Y:S04]  /*0070*/  SHFL.IDX PT, R3, R0, RZ, 0x1f ;  /* 0x00001fff00037589 */ /* 0x000e2800000e0000 */
[----:B------:R-:W1:Y:S01]  /*0080*/  SHFL.IDX PT, R2, R2, RZ, 0x1f ;  /* 0x00001fff02027589 */ /* 0x000e6200000e0000 */
[----:B0-----:R-:W-:Y:S02]  /*0090*/  R2UR UR4, R3 ;  /* 0x00000000030472ca */ /* 0x001fe400000e0000 */
[----:B-1----:R-:W-:-:S11]  /*00a0*/  R2UR UR6, R2 ;  /* 0x00000000020672ca */ /* 0x002fd600000e0000 */
[----:B------:R-:W-:Y:S02]  /*00b0*/  USHF.R.S32.HI UR5, URZ, 0x1f, UR4 ;  /* 0x0000001f3f057899 */ /* 0x000fe40008011404 */
[----:B------:R-:W-:Y:S02]  /*00c0*/  ISETP.NE.OR P0, PT, RZ, UR4, !P0 ;  /* 0x00000004ff007c0c */ /* 0x000fe4000c705670 */
[----:B------:R-:W-:-:S04]  /*00d0*/  ULEA.HI UR5, UR5, UR4, URZ, 0x2 ;  /* 0x0000000405057291 */ /* 0x000fc8000f8f103f */
[----:B------:R-:W-:-:S04]  /*00e0*/  ULOP3.LUT UR5, UR5, 0xfffffffc, URZ, 0xc0, !UPT ;  /* 0xfffffffc05057892 */ /* 0x000fc8000f8ec03f */
[----:B------:R-:W-:-:S03]  /*00f0*/  UIADD3 UR8, UR4, -UR5, URZ ;  /* 0x8000000504087290 */ /* 0x000fc6000fffe03f */
[----:B------:R-:W-:Y:S09]  /*0100*/  @P0 BRA `(.L_x_1) ;  /* 0x0000000000200947 */ /* 0x000ff20003800000 */
[----:B------:R-:W-:Y:S02]  /*0110*/  ULDC.64 UR4, c[0x0][0x198] ;  /* 0x0000660000047ab9 */ /* 0x000fe40000000a00 */
[----:B------:R-:W-:Y:S02]  /*0120*/  UIADD3 UR10, UP0, UR4, 0xf0, URZ ;  /* 0x000000f0040a7890 */ /* 0x000fe4000ff1e03f */
[----:B------:R-:W-:Y:S02]  /*0130*/  UIADD3 UR4, UP1, UR4, 0x1f0, URZ ;  /* 0x000001f004047890 */ /* 0x000fe4000ff3e03f */
[----:B------:R-:W-:Y:S02]  /*0140*/  UIADD3.X UR11, URZ, UR5, URZ, UP0, !UPT ;  /* 0x000000053f0b7290 */ /* 0x000fe400087fe43f */
[----:B------:R-:W-:-:S07]  /*0150*/  UIADD3.X UR5, URZ, UR5, URZ, UP1, !UPT ;  /* 0x000000053f057290 */ /* 0x000fce0008ffe43f */
[----:B------:R0:W-:Y:S02]  /*0160*/  UTMACCTL.PF [UR10] ;  /* 0x000000000a0079b9 */ /* 0x0001e40008040000 */
[----:B------:R0:W-:Y:S02]  /*0170*/  UTMACCTL.PF [UR4] ;  /* 0x00000000040079b9 */ /* 0x0001e40008040000 */
[----:B0-----:R-:W-:Y:S01]  /*0180*/  NOP ;  /* 0x0000000000007918 */ /* 0x001fe20000000000 */
.L_x_1:
[----:B------:R-:W-:Y:S05]  /*0190*/  BSYNC B0 ;  /* 0x0000000000007941 */ /* 0x000fea0003800000 */
.L_x_0:
[----:B------:R-:W0:Y:S01]  /*01a0*/  SHFL.IDX PT, R3, R0, RZ, 0x1f ;  /* 0x00001fff00037589 */ /* 0x000e2200000e0000 */
[----:B------:R-:W-:Y:S01]  /*01b0*/  UISETP.NE.AND UP0, UPT, UR8, 0x3, UPT ;  /* 0x000000030800788c */ /* 0x000fe2000bf05270 */
[----:B------:R-:W-:Y:S01]  /*01c0*/  SHF.R.S32.HI R2, RZ, 0x1f, R4 ;  /* 0x0000001fff027819 */ /* 0x000fe20000011404 */
[----:B------:R-:W-:Y:S02]  /*01d0*/  UIADD3 UR10, UR6, -0x1, URZ ;  /* 0xffffffff060a7890 */ /* 0x000fe4000fffe03f */
[----:B------:R-:W-:Y:S01]  /*01e0*/  ISETP.NE.AND P1, PT, RZ, UR6, PT ;  /* 0x00000006ff007c0c */ /* 0x000fe2000bf25270 */
[----:B------:R-:W-:Y:S01]  /*01f0*/  UISETP.EQ.OR UP0, UPT, UR8, URZ, !UP0 ;  /* 0x0000003f0800728c */ /* 0x000fe2000c702670 */
[----:B------:R-:W-:Y:S01]  /*0200*/  LEA.HI R2, R2, R4, RZ, 0x7 ;  /* 0x0000000402027211 */ /* 0x000fe200078f38ff */
[----:B------:R-:W-:Y:S02]  /*0210*/  UISETP.GE.U32.AND UP1, UPT, UR10, 0x2, UPT ;  /* 0x000000020a00788c */ /* 0x000fe4000bf26070 */
[----:B------:R-:W-:-:S04]  /*0220*/  UISETP.EQ.AND UP0, UPT, UR6, URZ, UP0 ;  /* 0x0000003f0600728c */ /* 0x000fc80008702270 */
[----:B------:R-:W-:-:S04]  /*0230*/  USEL UR13, URZ, 0x1, !UP0 ;  /* 0x000000013f0d7887 */ /* 0x000fc8000c000000 */
[----:B------:R-:W-:Y:S01]  /*0240*/  USEL UR13, UR13, 0x2, UP1 ;  /* 0x000000020d0d7887 */ /* 0x000fe20008800000 */
[----:B0-----:R-:W-:-:S13]  /*0250*/  ISETP.NE.AND P0, PT, R3, RZ, PT ;  /* 0x000000ff0300720c */ /* 0x001fda0003f05270 */
[----:B------:R-:W-:Y:S05]  /*0260*/  @P0 BRA `(.L_x_2) ;  /* 0x0000000000d40947 */ /* 0x000fea0003800000 */
[----:B------:R-:W-:Y:S01]  /*0270*/  ELECT P0, URZ, PT ;  /* 0x00000000003f782f */ /* 0x000fe20003800000 */
[----:B------:R-:W-:-:S12]  /*0280*/  BSSY B0, `(.L_x_2) ;  /* 0x0000033000007945 */ /* 0x000fd80003800000 */
[----:B------:R-:W-:Y:S05]  /*0290*/  @!P0 BRA `(.L_x_3) ;  /* 0x0000000000c48947 */ /* 0x000fea0003800000 */
[----:B------:R-:W0:Y:S01]  /*02a0*/  S2UR UR9, SR_CgaCtaId ;  /* 0x00000000000979c3 */ /* 0x000e220000008800 */
[----:B------:R-:W-:Y:S01]  /*02b0*/  UMOV UR4, 0x400 ;  /* 0x0000040000047882 */ /* 0x000fe20000000000 */
[----:B------:R-:W-:Y:S01]  /*02c0*/  UMOV UR5, 0x1 ;  /* 0x0000000100057882 */ /* 0x000fe20000000000 */
[----:B------:R-:W-:Y:S02]  /*02d0*/  UMOV UR6, 0x10 ;  /* 0x0000001000067882 */ /* 0x000fe40000000000 */
[----:B------:R-:W-:-:S04]  /*02e0*/  UIADD3 UR6, -UR6, 0x100000, URZ ;  /* 0x0010000006067890 */ /* 0x000fc8000fffe13f */
[----:B------:R-:W-:Y:S02]  /*02f0*/  USHF.L.U32 UR7, UR6, 0xb, URZ ;  /* 0x0000000b06077899 */ /* 0x000fe4000800063f */
[----:B------:R-:W-:Y:S02]  /*0300*/  USHF.L.U32 UR6, UR6, 0x1, URZ ;  /* 0x0000000106067899 */ /* 0x000fe4000800063f */
[----:B0-----:R-:W-:Y:S02]  /*0310*/  ULEA UR9, UR9, UR4, 0x18 ;  /* 0x0000000409097291 */ /* 0x001fe4000f8ec03f */
[----:B------:R-:W-:-:S04]  /*0320*/  UIADD3 UR4, -UR5, 0x100000, URZ ;  /* 0x0010000005047890 */ /* 0x000fc8000fffe13f */
[----:B------:R-:W-:Y:S02]  /*0330*/  USHF.L.U32 UR5, UR4, 0xb, URZ ;  /* 0x0000000b04057899 */ /* 0x000fe4000800063f */
[----:B------:R-:W-:Y:S01]  /*0340*/  USHF.L.U32 UR4, UR4, 0x1, URZ ;  /* 0x0000000104047899 */ /* 0x000fe2000800063f */
[----:B------:R-:W0:Y:S11]  /*0350*/  FENCE.VIEW.ASYNC.S ;  /* 0x00000000000073c6 */ /* 0x000e360000000000 */
[----:B0-----:R0:W1:Y:S01]  /*0360*/  SYNCS.EXCH.64 URZ, [UR9], UR4 ;  /* 0x00000004093f75b2 */ /* 0x0010620008000100 */
[----:B------:R0:W2:Y:S01]  /*0370*/  SYNCS.EXCH.64 URZ, [UR9+0x90], UR6 ;  /* 0x00009006093f75b2 */ /* 0x0000a20008000100 */
[----:B------:R0:W3:Y:S01]  /*0380*/  SYNCS.EXCH.64 URZ, [UR9+0x8], UR4 ;  /* 0x00000804093f75b2 */ /* 0x0000e20008000100 */
[----:B------:R0:W4:Y:S01]  /*0390*/  SYNCS.EXCH.64 URZ, [UR9+0x98], UR6 ;  /* 0x00009806093f75b2 */ /* 0x0001220008000100 */
[----:B------:R0:W0:Y:S01]  /*03a0*/  SYNCS.EXCH.64 URZ, [UR9+0x10], UR4 ;  /* 0x00001004093f75b2 */ /* 0x0000220008000100 */
        /* <DEDUP_REMOVED lines=31> */
[----:B-1234-:R-:W-:Y:S01]  /*05a0*/  NOP ;  /* 0x0000000000007918 */ /* 0x01efe20000000000 */
.L_x_3:
[----:B0-----:R-:W-:Y:S05]  /*05b0*/  BSYNC B0 ;  /* 0x0000000000007941 */ /* 0x001fea0003800000 */
.L_x_2:
[----:B------:R-:W-:Y:S01]  /*05c0*/  LOP3.LUT R2, R2, 0xffffff80, RZ, 0xc0, !PT ;  /* 0xffffff8002027812 */ /* 0x000fe200078ec0ff */
[----:B------:R-:W0:Y:S01]  /*05d0*/  SHFL.IDX PT, R0, R0, RZ, 0x1f ;  /* 0x00001fff00007589 */ /* 0x000e2200000e0000 */
[----:B------:R-:W1:Y:S01]  /*05e0*/  S2UR UR9, SR_CTAID.X ;  /* 0x00000000000979c3 */ /* 0x000e620000002500 */
[----:B------:R-:W-:Y:S02]  /*05f0*/  SHF.R.S32.HI R8, RZ, 0x1f, R3 ;  /* 0x0000001fff087819 */ /* 0x000fe40000011403 */
[----:B------:R-:W-:Y:S01]  /*0600*/  ELECT P0, URZ, PT ;  /* 0x00000000003f782f */ /* 0x000fe20003800000 */
[----:B------:R-:W-:Y:S01]  /*0610*/  IMAD.IADD R4, R4, 0x1, -R2 ;  /* 0x0000000104047824 */ /* 0x000fe200078e0a02 */
[----:B------:R-:W-:Y:S01]  /*0620*/  ULDC UR4, c[0x0][0x150] ;  /* 0x0000540000047ab9 */ /* 0x000fe20000000800 */
[----:B------:R-:W2:Y:S01]  /*0630*/  S2R R2, SR_CTAID.Y ;  /* 0x0000000000027919 */ /* 0x000ea20000002600 */
[----:B------:R-:W-:Y:S01]  /*0640*/  LEA.HI R8, R8, R3, RZ, 0x2 ;  /* 0x0000000308087211 */ /* 0x000fe200078f10ff */
[----:B------:R-:W-:Y:S01]  /*0650*/  NOP ;  /* 0x0000000000007918 */ /* 0x000fe20000000000 */
[----:B------:R-:W-:Y:S01]  /*0660*/  SHF.R.S32.HI R5, RZ, 0x1f, R4 ;  /* 0x0000001fff057819 */ /* 0x000fe20000011404 */
[----:B------:R-:W3:Y:S01]  /*0670*/  LDC R9, c[0x0][0x144] ;  /* 0x00005100ff097b82 */ /* 0x000ee20000000800 */
[----:B------:R-:W-:Y:S01]  /*0680*/  LOP3.LUT R8, R8, 0x3ffffffc, RZ, 0xc0, !PT ;  /* 0x3ffffffc08087812 */ /* 0x000fe200078ec0ff */
[----:B------:R-:W-:Y:S01]  /*0690*/  NOP ;  /* 0x0000000000007918 */ /* 0x000fe20000000000 */
[----:B------:R-:W-:-:S03]  /*06a0*/  LEA.HI R5, R5, R4, RZ, 0x3 ;  /* 0x0000000405057211 */ /* 0x000fc600078f18ff */
[----:B------:R-:W-:Y:S01]  /*06b0*/  IMAD.IADD R8, R3, 0x1, -R8 ;  /* 0x0000000103087824 */ /* 0x000fe200078e0a08 */
[--C-:B------:R-:W-:Y:S01]  /*06c0*/  SHF.R.S32.HI R6, RZ, 0x3, R5.reuse ;  /* 0x00000003ff067819 */ /* 0x100fe20000011405 */
[----:B------:R-:W4:Y:S01]  /*06d0*/  LDC R11, c[0x0][0x148] ;  /* 0x00005200ff0b7b82 */ /* 0x000f220000000800 */
[----:B------:R-:W-:-:S04]  /*06e0*/  SHF.R.S32.HI R5, RZ, 0x1f, R5 ;  /* 0x0000001fff057819 */ /* 0x000fc80000011405 */
[----:B------:R-:W-:Y:S02]  /*06f0*/  LEA.HI R5, R5, R6, RZ, 0x2 ;  /* 0x0000000605057211 */ /* 0x000fe400078f10ff */
[----:B0-----:R-:W-:Y:S02]  /*0700*/  ISETP.NE.OR P0, PT, R0, RZ, !P0 ;  /* 0x000000ff0000720c */ /* 0x001fe40004705670 */
[----:B-1----:R-:W-:Y:S02]  /*0710*/  I2FP.F32.U32 R0, UR9 ;  /* 0x0000000900007c45 */ /* 0x002fe40008201000 */
[----:B------:R-:W-:-:S03]  /*0720*/  LOP3.LUT R5, R5, 0xfffffffc, RZ, 0xc0, !PT ;  /* 0xfffffffc05057812 */ /* 0x000fc600078ec0ff */
[----:B------:R-:W-:Y:S01]  /*0730*/  FMUL R7, R0, UR4 ;  /* 0x0000000400077c20 */ /* 0x000fe20008400000 */
[----:B------:R-:W-:Y:S01]  /*0740*/  ULDC UR4, c[0x0][0x154] ;  /* 0x0000550000047ab9 */ /* 0x000fe20000000800 */
[----:B------:R-:W-:-:S04]  /*0750*/  IMAD.IADD R5, R6, 0x1, -R5 ;  /* 0x0000000106057824 */ /* 0x000fc800078e0a05 */
[----:B------:R-:W-:Y:S01]  /*0760*/  IMAD R5, R8, 0x4, R5 ;  /* 0x0000000408057824 */ /* 0x000fe200078e0205 */
[----:B------:R-:W0:Y:S01]  /*0770*/  F2I.U32.TRUNC.NTZ R7, R7 ;  /* 0x0000000700077305 */ /* 0x000e22000020f000 */
[----:B------:R-:W-:Y:S01]  /*0780*/  VOTEU.ALL UP0, P0 ;  /* 0x00000000003f7886 */ /* 0x000fe20000000000 */
[----:B------:R-:W-:Y:S01]  /*0790*/  VOTEU.ALL UP1, P0 ;  /* 0x00000000003f7886 */ /* 0x000fe20000020000 */
[----:B------:R-:W-:-:S03]  /*07a0*/  IMAD.SHL.U32 R0, R5, 0x4, RZ ;  /* 0x0000000405007824 */ /* 0x000fc600078e00ff */
[----:B------:R-:W1:Y:S01]  /*07b0*/  @!UP0 S2UR UR7, SR_CgaCtaId ;  /* 0x00000000000789c3 */ /* 0x000e620000008800 */
[----:B------:R-:W-:Y:S01]  /*07c0*/  @!UP0 UMOV UR6, 0x400 ;  /* 0x0000040000068882 */ /* 0x000fe20000000000 */
[----:B------:R-:W-:Y:S02]  /*07d0*/  LOP3.LUT R10, R5, 0xc, R0, 0x78, !PT ;  /* 0x0000000c050a7812 */ /* 0x000fe400078e7800 */
[----:B--2---:R-:W-:Y:S02]  /*07e0*/  I2FP.F32.U32 R5, R2 ;  /* 0x0000000200057245 */ /* 0x004fe40000201000 */
[----:B------:R-:W-:Y:S01]  /*07f0*/  SHF.R.S32.HI R0, RZ, 0x1f, R10 ;  /* 0x0000001fff007819 */ /* 0x000fe2000001140a */
[----:B------:R2:W-:Y:S01]  /*0800*/  STL [R1+0x7c], R10 ;  /* 0x00007c0a01007387 */ /* 0x0005e20000100800 */
[----:B0-----:R-:W-:Y:S02]  /*0810*/  IMAD.MOV R6, RZ, RZ, -R7 ;  /* 0x000000ffff067224 */ /* 0x001fe400078e0a07 */
[----:B------:R-:W-:Y:S01]  /*0820*/  FMUL R8, R5, UR4 ;  /* 0x0000000405087c20 */ /* 0x000fe20008400000 */
[----:B------:R-:W-:Y:S01]  /*0830*/  LEA.HI R5, R0, R10, RZ, 0x3 ;  /* 0x0000000a00057211 */ /* 0x000fe200078f18ff */
[----:B------:R-:W-:Y:S01]  /*0840*/  UMOV UR4, 0x20 ;  /* 0x0000002000047882 */ /* 0x000fe20000000000 */
[----:B---3--:R-:W-:Y:S01]  /*0850*/  IMAD R0, R9, R6, UR9 ;  /* 0x0000000909007e24 */ /* 0x008fe2000f8e0206 */
[----:B------:R-:W-:-:S04]  /*0860*/  @!UP0 UIADD3 UR4, -UR4, 0x100000, URZ ;  /* 0x0010000004048890 */ /* 0x000fc8000fffe13f */
[----:B------:R-:W-:Y:S02]  /*0870*/  @!UP0 USHF.L.U32 UR5, UR4, 0xb, URZ ;  /* 0x0000000b04058899 */ /* 0x000fe4000800063f */
[----:B------:R-:W-:Y:S01]  /*0880*/  @!UP0 USHF.L.U32 UR4, UR4, 0x1, URZ ;  /* 0x0000000104048899 */ /* 0x000fe2000800063f */
[----:B------:R-:W-:Y:S01]  /*0890*/  LOP3.LUT R6, R5, 0xfffffff8, RZ, 0xc0, !PT ;  /* 0xfffffff805067812 */ /* 0x000fe200078ec0ff */
[----:B------:R-:W0:Y:S01]  /*08a0*/  F2I.U32.TRUNC.NTZ R8, R8 ;  /* 0x0000000800087305 */ /* 0x000e22000020f000 */
[----:B------:R-:W3:Y:S03]  /*08b0*/  LDC R9, c[0x0][0x140] ;  /* 0x00005000ff097b82 */ /* 0x000ee60000000800 */
[----:B------:R-:W-:Y:S01]  /*08c0*/  IMAD.IADD R7, R10, 0x1, -R6 ;  /* 0x000000010a077824 */ /* 0x000fe200078e0a06 */
[----:B-1----:R-:W-:-:S04]  /*08d0*/  @!UP0 ULEA UR6, UR7, UR6, 0x18 ;  /* 0x0000000607068291 */ /* 0x002fc8000f8ec03f */
[----:B------:R-:W-:Y:S01]  /*08e0*/  ISETP.NE.AND P2, PT, R7, R0, PT ;  /* 0x000000000700720c */ /* 0x000fe20003f45270 */
[----:B------:R-:W-:Y:S01]  /*08f0*/  VOTEU.ALL UP0, P0 ;  /* 0x00000000003f7886 */ /* 0x000fe20000000000 */
[----:B------:R-:W-:Y:S01]  /*0900*/  LOP3.LUT P0, RZ, R4, 0x7, RZ, 0xc0, !PT ;  /* 0x0000000704ff7812 */ /* 0x000fe2000780c0ff */
[----:B------:R-:W-:Y:S02]  /*0910*/  IMAD.MOV.U32 R4, RZ, RZ, 0x1 ;  /* 0x00000001ff047424 */ /* 0x000fe400078e00ff */
[----:B0-----:R-:W-:Y:S01]  /*0920*/  IMAD.MOV R12, RZ, RZ, -R8 ;  /* 0x000000ffff0c7224 */ /* 0x001fe200078e0a08 */
[----:B------:R-:W-:-:S03]  /*0930*/  ISETP.LT.U32.AND P0, PT, R10, 0x8, !P0 ;  /* 0x000000080a00780c */ /* 0x000fc60004701070 */
[----:B----4-:R-:W-:Y:S01]  /*0940*/  IMAD R6, R11, R12, R2 ;  /* 0x0000000c0b067224 */ /* 0x010fe200078e0202 */
[----:B------:R-:W0:Y:S02]  /*0950*/  FENCE.VIEW.ASYNC.S ;  /* 0x00000000000073c6 */ /* 0x000e240000000000 */
[----:B0-----:R2:W0:Y:S01]  /*0960*/  @!UP0 SYNCS.EXCH.64 URZ, [UR6+0x130], UR4 ;  /* 0x00013004063f85b2 */ /* 0x0014220008000100 */
[----:B------:R-:W-:Y:S02]  /*0970*/  @P2 SHF.R.S32.HI R5, RZ, 0x3, R5 ;  /* 0x00000003ff052819 */ /* 0x000fe40000011405 */
[----:B---3--:R-:W-:Y:S02]  /*0980*/  ISETP.EQ.U32.AND P4, PT, R9, 0x1, PT ;  /* 0x000000010900780c */ /* 0x008fe40003f82070 */
[----:B------:R-:W-:Y:S02]  /*0990*/  @P2 ISETP.NE.AND P3, PT, R5, R6, PT ;  /* 0x000000060500220c */ /* 0x000fe40003f65270 */
[----:B------:R-:W-:-:S02]  /*09a0*/  SEL R5, RZ, 0x1, !P0 ;  /* 0x00000001ff057807 */ /* 0x000fc40004000000 */
[----:B------:R-:W-:-:S04]  /*09b0*/  @P2 SEL R4, RZ, 0x1, P3 ;  /* 0x00000001ff042807 */ /* 0x000fc80001800000 */
[----:B------:R-:W-:Y:S01]  /*09c0*/  LOP3.LUT R4, R4, R5, RZ, 0xc0, !PT ;  /* 0x0000000504047212 */ /* 0x000fe200078ec0ff */
[----:B------:R2:W1:Y:S01]  /*09d0*/  @!UP1 SYNCS.EXCH.64 URZ, [UR6+0x138], UR4 ;  /* 0x00013804063f95b2 */ /* 0x0004620008000100 */
[----:B------:R-:W-:-:S03]  /*09e0*/  NOP ;  /* 0x0000000000007918 */ /* 0x000fc60000000000 */
[----:B------:R2:W-:Y:S01]  /*09f0*/  STL [R1+0x78], R4 ;  /* 0x0000780401007387 */ /* 0x0005e20000100800 */
[----:B0-----:R-:W-:Y:S05]  /*0a00*/  @!P4 BRA `(.L_x_4) ;  /* 0x000000000008c947 */ /* 0x001fea0003800000 */
[----:B-1----:R-:W-:Y:S01]  /*0a10*/  UCGABAR_ARV ;  /* 0x00000000000079c7 */ /* 0x002fe20008000000 */
[----:B------:R-:W-:Y:S05]  /*0a20*/  BRA `(.L_x_5) ;  /* 0x0000000000047947 */ /* 0x000fea0003800000 */
.L_x_4:
[----:B-1----:R-:W-:Y:S01]  /*0a30*/  NOP ;  /* 0x0000000000007918 */ /* 0x002fe20000000000 */
.L_x_5:
[----:B------:R-:W0:Y:S01]  /*0a40*/  LDC R3, c[0x0][0x65c] ;  /* 0x00019700ff037b82 */ /* 0x000e220000000800 */
[----:B--2---:R-:W-:Y:S02]  /*0a50*/  IMAD.U32 R4, RZ, RZ, UR9 ;  /* 0x00000009ff047e24 */ /* 0x004fe4000f8e00ff */
[----:B------:R-:W-:Y:S01]  /*0a60*/  IMAD.MOV.U32 R5, RZ, RZ, RZ ;  /* 0x000000ffff057224 */ /* 0x000fe200078e00ff */
[----:B0-----:R-:W-:-:S13]  /*0a70*/  ISETP.NE.AND P2, PT, R3, 0x1, PT ;  /* 0x000000010300780c */ /* 0x001fda0003f45270 */
[----:B------:R-:W0:Y:S01]  /*0a80*/  @P2 LDC R7, c[0x0][0x10] ;  /* 0x00000400ff072b82 */ /* 0x000e220000000800 */
[----:B------:R-:W-:Y:S02]  /*0a90*/  @P2 IMAD.MOV.U32 R3, RZ, RZ, RZ ;  /* 0x000000ffff032224 */ /* 0x000fe400078e00ff */
[----:B------:R-:W-:-:S05]  /*0aa0*/  @P2 IMAD.MOV.U32 R13, RZ, RZ, RZ ;  /* 0x000000ffff0d2224 */ /* 0x000fca00078e00ff */
[----:B------:R-:W1:Y:S01]  /*0ab0*/  @!P2 LDC R9, c[0x0][0xc] ;  /* 0x00000300ff09ab82 */ /* 0x000e620000000800 */
[----:B0-----:R-:W-:-:S04]  /*0ac0*/  @P2 IMAD.WIDE.U32 R6, R7, UR9, R2 ;  /* 0x0000000907062c25 */ /* 0x001fc8000f8e0002 */
[----:B------:R-:W-:Y:S02]  /*0ad0*/  @P2 IMAD.MOV.U32 R19, RZ, RZ, R6 ;  /* 0x000000ffff132224 */ /* 0x000fe400078e0006 */
[----:B------:R-:W-:Y:S02]  /*0ae0*/  @P2 IMAD.IADD R23, R7, 0x1, R13 ;  /* 0x0000000107172824 */ /* 0x000fe400078e020d */
[----:B-1----:R-:W-:-:S04]  /*0af0*/  @!P2 IMAD.WIDE.U32 R4, R2, R9, R4 ;  /* 0x000000090204a225 */ /* 0x002fc800078e0004 */
[----:B------:R-:W-:Y:S02]  /*0b00*/  @!P2 IMAD.MOV.U32 R19, RZ, RZ, R4 ;  /* 0x000000ffff13a224 */ /* 0x000fe400078e0004 */
[----:B------:R-:W-:-:S03]  /*0b10*/  @!P2 IMAD.MOV.U32 R23, RZ, RZ, R5 ;  /* 0x000000ffff17a224 */ /* 0x000fc600078e0005 */
[----:B------:R0:W-:Y:S04]  /*0b20*/  STL [R1+0x84], R19 ;  /* 0x0000841301007387 */ /* 0x0001e80000100800 */
[----:B------:R0:W-:Y:S01]  /*0b30*/  STL [R1+0x80], R23 ;  /* 0x0000801701007387 */ /* 0x0001e20000100800 */
[----:B------:R-:W-:Y:S05]  /*0b40*/  @!P4 BRA `(.L_x_6) ;  /* 0x00000000000cc947 */ /* 0x000fea0003800000 */
[----:B------:R-:W-:Y:S01]  /*0b50*/  UCGABAR_WAIT ;  /* 0x0000000000007dc7 */ /* 0x000fe20008000000 */
[----:B------:R-:W-:Y:S01]  /*0b60*/  CCTL.IVALL ;  /* 0x00000000ff00798f */ /* 0x000fe20002000000 */
[----:B------:R-:W-:Y:S05]  /*0b70*/  BRA `(.L_x_7) ;  /* 0x0000000000047947 */ /* 0x000fea0003800000 */
.L_x_6:
[----:B------:R-:W-:Y:S06]  /*0b80*/  BAR.SYNC.DEFER_BLOCKING 0x0 ;  /* 0x0000000000007b1d */ /* 0x000fec0000010000 */
.L_x_7:
[----:B------:R-:W-:Y:S05]  /*0b90*/  @!P1 BRA `(.L_x_8) ;  /* 0x000000e0007c9947 */ /* 0x000fea0003800000 */
[----:B------:R-:W-:-:S06]  /*0ba0*/  UISETP.GT.U32.AND UP0, UPT, UR10, 0x1, UPT ;  /* 0x000000010a00788c */ /* 0x000fcc000bf04070 */
[----:B------:R-:W-:-:S13]  /*0bb0*/  PLOP3.LUT P0, PT, PT, PT, UP0, 0x80, 0x0 ;  /* 0x000000000000781c */ /* 0x000fda0003f0f008 */
[----:B------:R-:W-:Y:S05]  /*0bc0*/  @P0 EXIT ;  /* 0x000000000000094d */ /* 0x000fea0003800000 */
[----:B------:R-:W-:Y:S01]  /*0bd0*/  IMAD.MOV.U32 R6, RZ, RZ, -0x1 ;  /* 0xffffffffff067424 */ /* 0x000fe200078e00ff */
[----:B------:R-:W-:Y:S01]  /*0be0*/  ULDC.64 UR4, c[0x0][0x650] ;  /* 0x0001940000047ab9 */ /* 0x000fe20000000a00 */
[----:B------:R-:W-:Y:S01]  /*0bf0*/  IMAD.MOV.U32 R5, RZ, RZ, -0x1 ;  /* 0xffffffffff057424 */ /* 0x000fe200078e00ff */
[----:B------:R-:W-:Y:S01]  /*0c00*/  ISETP.GE.U32.AND P0, PT, R19, UR4, PT ;  /* 0x0000000413007c0c */ /* 0x000fe2000bf06070 */
[----:B------:R-:W-:Y:S01]  /*0c10*/  UMOV UR23, 0xffffffff ;  /* 0xffffffff00177882 */ /* 0x000fe20000000000 */
[----:B------:R1:W-:Y:S01]  /*0c20*/  STL [R1+0x8c], R6 ;  /* 0x00008c0601007387 */ /* 0x0003e20000100800 */
[----:B------:R-:W-:Y:S02]  /*0c30*/  PRMT R4, RZ, 0x7610, R4 ;  /* 0x00007610ff047816 */ /* 0x000fe40000000004 */
[----:B------:R-:W-:Y:S01]  /*0c40*/  ISETP.GE.U32.AND.EX P0, PT, R23, UR5, PT, P0 ;  /* 0x0000000517007c0c */ /* 0x000fe2000bf06100 */
[----:B------:R1:W-:-:S12]  /*0c50*/  STL [R1+0x88], R5 ;  /* 0x0000880501007387 */ /* 0x0003d80000100800 */
[----:B-1----:R-:W-:Y:S05]  /*0c60*/  @P0 BRA `(.L_x_9) ;  /* 0x0000000400380947 */ /* 0x002fea0003800000 */
[----:B------:R-:W1:Y:S01]  /*0c70*/  LDC.64 R14, c[0x0][0x628] ;  /* 0x00018a00ff0e7b82 */ /* 0x000e620000000a00 */
[----:B------:R-:W-:Y:S02]  /*0c80*/  IMAD.MOV.U32 R4, RZ, RZ, R19 ;  /* 0x000000ffff047224 */ /* 0x000fe400078e0013 */
[----:B------:R-:W-:-:S05]  /*0c90*/  IMAD.MOV.U32 R5, RZ, RZ, R23 ;  /* 0x000000ffff057224 */ /* 0x000fca00078e0017 */
[----:B------:R-:W2:Y:S08]  /*0ca0*/  LDC R10, c[0x0][0x630] ;  /* 0x00018c00ff0a7b82 */ /* 0x000eb00000000800 */
[----:B------:R-:W3:Y:S01]  /*0cb0*/  LDC.64 R16, c[0x0][0x620] ;  /* 0x00018800ff107b82 */ /* 0x000ee20000000a00 */
[----:B-1----:R-:W-:-:S04]  /*0cc0*/  ISETP.NE.U32.AND P0, PT, R14, RZ, PT ;  /* 0x000000ff0e00720c */ /* 0x002fc80003f05070 */
[----:B------:R-:W-:-:S13]  /*0cd0*/  ISETP.NE.AND.EX P0, PT, R15, RZ, PT, P0 ;  /* 0x000000ff0f00720c */ /* 0x000fda0003f05300 */
[----:B--23--:R-:W-:Y:S05]  /*0ce0*/  @!P0 BRA `(.L_x_10) ;  /* 0x0000000000288947 */ /* 0x00cfea0003800000 */
[----:B------:R-:W1:Y:S02]  /*0cf0*/  LDC R9, c[0x0][0x634] ;  /* 0x00018d00ff097b82 */ /* 0x000e640000000800 */
[----:B-1----:R-:W-:-:S05]  /*0d00*/  IADD3 R9, P0, R19, R9, RZ ;  /* 0x0000000913097210 */ /* 0x002fca0007f1e0ff */
[----:B------:R-:W-:-:S04]  /*0d10*/  IMAD.X R13, RZ, RZ, R23, P0 ;  /* 0x000000ffff0d7224 */ /* 0x000fc800000e0617 */
[----:B------:R-:W-:-:S04]  /*0d20*/  IMAD.WIDE.U32 R4, R13, R14, RZ ;  /* 0x0000000e0d047225 */ /* 0x000fc800078e00ff */
[----:B------:R-:W-:-:S04]  /*0d30*/  IMAD.WIDE.U32 R6, P0, R9, R15, R4 ;  /* 0x0000000f09067225 */ /* 0x000fc80007800004 */
[----:B------:R-:W-:-:S04]  /*0d40*/  IMAD.WIDE.U32 R4, R9, R14, RZ ;  /* 0x0000000e09047225 */ /* 0x000fc800078e00ff */
[----:B------:R-:W-:Y:S01]  /*0d50*/  IMAD.X R9, RZ, RZ, RZ, P0 ;  /* 0x000000ffff097224 */ /* 0x000fe200000e06ff */
[----:B------:R-:W-:Y:S01]  /*0d60*/  IADD3 RZ, P0, R5, R6, RZ ;  /* 0x0000000605ff7210 */ /* 0x000fe20007f1e0ff */
[----:B------:R-:W-:-:S04]  /*0d70*/  IMAD.MOV.U32 R8, RZ, RZ, R7 ;  /* 0x000000ffff087224 */ /* 0x000fc800078e0007 */
[----:B------:R-:W-:-:S08]  /*0d80*/  IMAD.WIDE.U32.X R4, R13, R15, R8, P0 ;  /* 0x0000000f0d047225 */ /* 0x000fd000000e0408 */
.L_x_10:
[----:B------:R-:W1:Y:S01]  /*0d90*/  LDC.64 R20, c[0x0][0x640] ;  /* 0x00019000ff147b82 */ /* 0x000e620000000a00 */
[-C--:B------:R-:W-:Y:S01]  /*0da0*/  SHF.R.U64 R22, R4, R10.reuse, R5 ;  /* 0x0000000a04167219 */ /* 0x080fe20000001205 */
[----:B------:R-:W-:Y:S01]  /*0db0*/  IMAD.MOV.U32 R4, RZ, RZ, R19 ;  /* 0x000000ffff047224 */ /* 0x000fe200078e0013 */
[----:B------:R-:W-:Y:S01]  /*0dc0*/  SHF.R.U32.HI R3, RZ, R10, R5 ;  /* 0x0000000aff037219 */ /* 0x000fe20000011605 */
[----:B------:R-:W-:Y:S01]  /*0dd0*/  IMAD.MOV.U32 R5, RZ, RZ, R23 ;  /* 0x000000ffff057224 */ /* 0x000fe200078e0017 */
[----:B------:R-:W-:Y:S01]  /*0de0*/  IADD3 R7, P0, RZ, -R22, RZ ;  /* 0x80000016ff077210 */ /* 0x000fe20007f1e0ff */
[----:B0-----:R-:W-:Y:S02]  /*0df0*/  IMAD R23, R11, R12, R2 ;  /* 0x0000000c0b177224 */ /* 0x001fe400078e0202 */
[----:B------:R-:W0:Y:S01]  /*0e00*/  LDC R8, c[0x0][0x618] ;  /* 0x00018600ff087b82 */ /* 0x000e220000000800 */
[----:B------:R-:W-:Y:S02]  /*0e10*/  IMAD.MOV.U32 R11, RZ, RZ, 0x1 ;  /* 0x00000001ff0b7424 */ /* 0x000fe400078e00ff */
[----:B------:R-:W-:-:S02]  /*0e20*/  IMAD.X R3, RZ, RZ, ~R3, P0 ;  /* 0x000000ffff037224 */ /* 0x000fc400000e0e03 */
[----:B------:R-:W-:-:S03]  /*0e30*/  IMAD.WIDE.U32 R4, R7, R16, R4 ;  /* 0x0000001007047225 */ /* 0x000fc600078e0004 */
[----:B------:R-:W2:Y:S01]  /*0e40*/  LDC R14, c[0x0][0x608] ;  /* 0x00018200ff0e7b82 */ /* 0x000ea20000000800 */
[----:B------:R-:W-:-:S04]  /*0e50*/  IMAD R6, R3, R16, RZ ;  /* 0x0000001003067224 */ /* 0x000fc800078e02ff */
[----:B------:R-:W-:-:S03]  /*0e60*/  IMAD R3, R7, R17, R6 ;  /* 0x0000001107037224 */ /* 0x000fc600078e0206 */
[----:B------:R-:W3:Y:S01]  /*0e70*/  LDC R18, c[0x0][0x658] ;  /* 0x00019600ff127b82 */ /* 0x000ee20000000800 */
[----:B------:R-:W-:Y:S01]  /*0e80*/  IMAD.IADD R3, R5, 0x1, R3 ;  /* 0x0000000105037824 */ /* 0x000fe200078e0203 */
[----:B-1----:R-:W-:Y:S01]  /*0e90*/  ISETP.NE.U32.AND P0, PT, R20, RZ, PT ;  /* 0x000000ff1400720c */ /* 0x002fe20003f05070 */
[----:B------:R-:W-:-:S03]  /*0ea0*/  IMAD.MOV.U32 R5, RZ, RZ, -0x1 ;  /* 0xffffffffff057424 */ /* 0x000fc600078e00ff */
[----:B------:R-:W-:Y:S02]  /*0eb0*/  ISETP.NE.AND.EX P0, PT, R21, RZ, PT, P0 ;  /* 0x000000ff1500720c */ /* 0x000fe40003f05300 */
[----:B------:R-:W1:Y:S01]  /*0ec0*/  LDC R13, c[0x0][0x600] ;  /* 0x00018000ff0d7b82 */ /* 0x000e620000000800 */
[-CC-:B0-----:R-:W-:Y:S02]  /*0ed0*/  SHF.R.U64 R10, R4, R8.reuse, R3.reuse ;  /* 0x00000008040a7219 */ /* 0x181fe40000001203 */
[----:B------:R-:W-:-:S05]  /*0ee0*/  SHF.R.U32.HI R3, RZ, R8, R3 ;  /* 0x00000008ff037219 */ /* 0x000fca0000011603 */
[----:B------:R-:W0:Y:S01]  /*0ef0*/  LDC R15, c[0x0][0x648] ;  /* 0x00019200ff0f7b82 */ /* 0x000e220000000800 */
[-CC-:B--2---:R-:W-:Y:S02]  /*0f00*/  SHF.R.U64 R19, R10, R14.reuse, R3.reuse ;  /* 0x0000000e0a137219 */ /* 0x184fe40000001203 */
[----:B------:R-:W-:-:S05]  /*0f10*/  SHF.R.U32.HI R3, RZ, R14, R3 ;  /* 0x0000000eff037219 */ /* 0x000fca0000011603 */
[----:B------:R-:W2:Y:S01]  /*0f20*/  LDC R17, c[0x0][0x638] ;  /* 0x00018e00ff117b82 */ /* 0x000ea20000000800 */
[-C--:B---3--:R-:W-:Y:S02]  /*0f30*/  SHF.L.U32 R2, R5, R18.reuse, RZ ;  /* 0x0000001205027219 */ /* 0x088fe400000006ff */
[--C-:B------:R-:W-:Y:S02]  /*0f40*/  SHF.R.U64 R12, R19, R18, R3.reuse ;  /* 0x00000012130c7219 */ /* 0x100fe40000001203 */
[----:B------:R-:W-:Y:S02]  /*0f50*/  LOP3.LUT R8, RZ, R2, RZ, 0x33, !PT ;  /* 0x00000002ff087212 */ /* 0x000fe400078e33ff */
[----:B------:R-:W-:Y:S01]  /*0f60*/  SHF.R.U32.HI R3, RZ, R18, R3 ;  /* 0x00000012ff037219 */ /* 0x000fe20000011603 */
[----:B------:R-:W3:Y:S01]  /*0f70*/  LDC R16, c[0x0][0x610] ;  /* 0x00018400ff107b82 */ /* 0x000ee20000000800 */
[----:B------:R-:W-:Y:S01]  /*0f80*/  IMAD.MOV.U32 R2, RZ, RZ, R12 ;  /* 0x000000ffff027224 */ /* 0x000fe200078e000c */
[----:B------:R-:W-:Y:S06]  /*0f90*/  @!P0 BRA `(.L_x_11) ;  /* 0x0000000000288947 */ /* 0x000fec0003800000 */
[----:B------:R-:W4:Y:S02]  /*0fa0*/  LDC R7, c[0x0][0x64c] ;  /* 0x00019300ff077b82 */ /* 0x000f240000000800 */
[----:B----4-:R-:W-:-:S05]  /*0fb0*/  IADD3 R7, P0, R12, R7, RZ ;  /* 0x000000070c077210 */ /* 0x010fca0007f1e0ff */
        /* <DEDUP_REMOVED lines=8> */
.L_x_11:
[----:B0-----:R-:W-:Y:S01]  /*1040*/  SHF.R.U64 R4, R2, R15, R3 ;  /* 0x0000000f02047219 */ /* 0x001fe20000001203 */
[----:B-1----:R-:W-:Y:S01]  /*1050*/  VIADD R5, R13, 0xffffffff ;  /* 0xffffffff0d057836 */ /* 0x002fe20000000000 */
[----:B------:R-:W-:Y:S02]  /*1060*/  SHF.L.U32 R2, R11, R18, RZ ;  /* 0x000000120b027219 */ /* 0x000fe400000006ff */
[----:B------:R-:W-:Y:S01]  /*1070*/  LOP3.LUT R3, R19, R8, RZ, 0xc0, !PT ;  /* 0x0000000813037212 */ /* 0x000fe200078ec0ff */
[----:B------:R-:W-:Y:S01]  /*1080*/  IMAD.MOV R6, RZ, RZ, -R4 ;  /* 0x000000ffff067224 */ /* 0x000fe200078e0a04 */
[----:B------:R-:W-:Y:S02]  /*1090*/  SEL R0, R0, R23, !P2 ;  /* 0x0000001700007207 */ /* 0x000fe40005000000 */
[----:B------:R-:W-:Y:S01]  /*10a0*/  LOP3.LUT R5, R10, R5, RZ, 0xc0, !PT ;  /* 0x000000050a057212 */ /* 0x000fe200078ec0ff */
[----:B------:R-:W-:Y:S01]  /*10b0*/  IMAD R3, R2, R4, R3 ;  /* 0x0000000402037224 */ /* 0x000fe200078e0203 */
[----:B------:R-:W-:Y:S01]  /*10c0*/  R2UR UR23, R22 ;  /* 0x00000000161772ca */ /* 0x000fe200000e0000 */
[----:B--2---:R-:W-:-:S02]  /*10d0*/  IMAD R2, R6, R17, R12 ;  /* 0x0000001106027224 */ /* 0x004fc400078e020c */
[----:B---3--:R-:W-:Y:S02]  /*10e0*/  IMAD R0, R3, R16, R0 ;  /* 0x0000001003007224 */ /* 0x008fe400078e0200 */
[----:B------:R-:W-:Y:S02]  /*10f0*/  IMAD R3, R2, R13, R5 ;  /* 0x0000000d02037224 */ /* 0x000fe400078e0205 */
[----:B------:R-:W-:-:S03]  /*1100*/  IMAD.MOV.U32 R4, RZ, RZ, 0x1 ;  /* 0x00000001ff047424 */ /* 0x000fc600078e00ff */
[----:B------:R-:W-:Y:S02]  /*1110*/  SEL R2, R3, R0, !P2 ;  /* 0x0000000003027207 */ /* 0x000fe40005000000 */
[----:B------:R-:W-:-:S03]  /*1120*/  SEL R0, R0, R3, !P2 ;  /* 0x0000000300007207 */ /* 0x000fc60005000000 */
[----:B------:R1:W-:Y:S04]  /*1130*/  STL [R1+0x88], R2 ;  /* 0x0000880201007387 */ /* 0x0003e80000100800 */
[----:B------:R1:W-:Y:S02]  /*1140*/  STL [R1+0x8c], R0 ;  /* 0x00008c0001007387 */ /* 0x0003e40000100800 */
.L_x_9:
[----:B------:R-:W-:-:S08]  /*1150*/  NOP ;  /* 0x0000000000007918 */ /* 0x000fd00000000000 */
[----:B------:R-:W2:Y:S02]  /*1160*/  USETMAXREG.TRY_ALLOC.CTAPOOL UP0, 0xe8 ;  /* 0x000000e8000079c8 */ /* 0x000ea40008000600 */
[----:B--2---:R-:W-:-:S13]  /*1170*/  PLOP3.LUT P0, PT, PT, PT, UP0, 0x80, 0x0 ;  /* 0x000000000000781c */ /* 0x004fda0003f0f008 */
[----:B------:R-:W-:Y:S05]  /*1180*/  @!P0 BRA `(.L_x_9) ;  /* 0xfffffffc00f08947 */ /* 0x000fea000383ffff */
[----:B------:R-:W-:Y:S01]  /*1190*/  ULDC.64 UR4, c[0x0][0x598] ;  /* 0x0001660000047ab9 */ /* 0x000fe20000000a00 */
[----:B------:R-:W-:Y:S01]  /*11a0*/  ULDC.64 UR18, c[0x0][0x208] ;  /* 0x0000820000127ab9 */ /* 0x000fe20000000a00 */
[----:B------:R-:W-:-:S04]  /*11b0*/  ISETP.NE.U32.AND P0, PT, RZ, UR4, PT ;  /* 0x00000004ff007c0c */ /* 0x000fc8000bf05070 */
[----:B------:R-:W-:-:S13]  /*11c0*/  ISETP.NE.AND.EX P0, PT, RZ, UR5, PT, P0 ;  /* 0x00000005ff007c0c */ /* 0x000fda000bf05300 */
[----:B------:R-:W-:Y:S05]  /*11d0*/  @!P0 BRA `(.L_x_12) ;  /* 0x0000000000208947 */ /* 0x000fea0003800000 */
[----:B-1----:R-:W1:Y:S02]  /*11e0*/  LDC.64 R2, c[0x0][0x598] ;  /* 0x00016600ff027b82 */ /* 0x002e640000000a00 */
[----:B-1----:R-:W2:Y:S02]  /*11f0*/  LDG.E.64 R2, desc[UR18][R2.64] ;  /* 0x0000001202027981 */ /* 0x002ea4000c1e1b00 */
[----:B--2---:R-:W-:-:S04]  /*1200*/  ISETP.NE.U32.AND P0, PT, R2, RZ, PT ;  /* 0x000000ff0200720c */ /* 0x004fc80003f05070 */
[----:B------:R-:W-:-:S13]  /*1210*/  ISETP.NE.AND.EX P0, PT, R3, RZ, PT, P0 ;  /* 0x000000ff0300720c */ /* 0x000fda0003f05300 */
[----:B------:R-:W-:Y:S05]  /*1220*/  @!P0 BRA `(.L_x_12) ;  /* 0x00000000000c8947 */ /* 0x000fea0003800000 */
[----:B------:R-:W2:Y:S02]  /*1230*/  LD.E R2, desc[UR18][R2.64] ;  /* 0x0000001202027980 */ /* 0x000ea4000c101900 */
[----:B--2---:R-:W-:Y:S01]  /*1240*/  R2UR UR20, R2 ;  /* 0x00000000021472ca */ /* 0x004fe200000e0000 */
[----:B------:R-:W-:-:S14]  /*1250*/  BRA `(.L_x_13) ;  /* 0x0000000000247947 */ /* 0x000fdc0003800000 */
.L_x_12:
[----:B------:R-:W-:Y:S02]  /*1260*/  ULDC.64 UR4, c[0x0][0x588] ;  /* 0x0001620000047ab9 */ /* 0x000fe40000000a00 */
[----:B------:R-:W-:-:S04]  /*1270*/  ISETP.NE.U32.AND P0, PT, RZ, UR4, PT ;  /* 0x00000004ff007c0c */ /* 0x000fc8000bf05070 */
[----:B------:R-:W-:-:S13]  /*1280*/  ISETP.NE.AND.EX P0, PT, RZ, UR5, PT, P0 ;  /* 0x00000005ff007c0c */ /* 0x000fda000bf05300 */
[----:B------:R-:W-:Y:S05]  /*1290*/  @!P0 BRA `(.L_x_14) ;  /* 0x0000000000108947 */ /* 0x000fea0003800000 */
[----:B-1----:R-:W1:Y:S02]  /*12a0*/  LDC.64 R2, c[0x0][0x588] ;  /* 0x00016200ff027b82 */ /* 0x002e640000000a00 */
[----:B-1----:R-:W2:Y:S02]  /*12b0*/  LDG.E R2, desc[UR18][R2.64] ;  /* 0x0000001202027981 */ /* 0x002ea4000c1e1900 */
[----:B--2---:R-:W-:Y:S01]  /*12c0*/  R2UR UR20, R2 ;  /* 0x00000000021472ca */ /* 0x004fe200000e0000 */
[----:B------:R-:W-:-:S14]  /*12d0*/  BRA `(.L_x_13) ;  /* 0x0000000000047947 */ /* 0x000fdc0003800000 */
.L_x_14:
[----:B------:R-:W-:-:S05]  /*12e0*/  ULDC UR20, c[0x0][0x580] ;  /* 0x0001600000147ab9 */ /* 0x000fca0000000800 */
.L_x_13:
[----:B------:R-:W-:Y:S02]  /*12f0*/  ULDC.64 UR4, c[0x0][0x5a0] ;  /* 0x0001680000047ab9 */ /* 0x000fe40000000a00 */
        /* <DEDUP_REMOVED lines=11> */
.L_x_15:
        /* <DEDUP_REMOVED lines=8> */
.L_x_17:
[----:B------:R-:W-:-:S05]  /*1430*/  ULDC UR21, c[0x0][0x584] ;  /* 0x0001610000157ab9 */ /* 0x000fca0000000800 */
.L_x_16:
[----:B------:R-:W-:-:S13]  /*1440*/  LOP3.LUT P0, RZ, R4, 0xff, RZ, 0xc0, !PT ;  /* 0x000000ff04ff7812 */ /* 0x000fda000780c0ff */
[----:B------:R-:W-:Y:S05]  /*1450*/  @!P0 EXIT ;  /* 0x000000000000894d */ /* 0x000fea0003800000 */
[----:B------:R-:W-:Y:S01]  /*1460*/  ULDC UR4, c[0x0][0x28c] ;  /* 0x0000a30000047ab9 */ /* 0x000fe20000000800 */
[----:B------:R-:W-:Y:S02]  /*1470*/  ULOP3.LUT UR22, UR13, 0x1, URZ, 0xfc, !UPT ;  /* 0x000000010d167892 */ /* 0x000fe4000f8efc3f */
[----:B------:R-:W-:-:S04]  /*1480*/  UIADD3 UR4, UR4, 0x1f, URZ ;  /* 0x0000001f04047890 */ /* 0x000fc8000fffe03f */
[----:B------:R-:W-:-:S04]  /*1490*/  USHF.R.S32.HI UR5, URZ, 0x1f, UR4 ;  /* 0x0000001f3f057899 */ /* 0x000fc80008011404 */
[----:B------:R-:W-:-:S03]  /*14a0*/  ULEA.HI UR5, UR5, UR4, URZ, 0x5 ;  /* 0x0000000405057291 */ /* 0x000fc6000f8f283f */
[----:B------:R-:W-:Y:S01]  /*14b0*/  UMOV UR4, URZ ;  /* 0x0000003f00047c82 */ /* 0x000fe20008000000 */
[----:B------:R-:W-:-:S03]  /*14c0*/  USHF.R.S32.HI UR12, URZ, 0x5, UR5 ;  /* 0x000000053f0c7899 */ /* 0x000fc60008011405 */
[----:B------:R-:W-:-:S09]  /*14d0*/  UMOV UR5, URZ ;  /* 0x0000003f00057c82 */ /* 0x000fd20008000000 */
.L_x_300:
[----:B-1----:R-:W1:Y:S01]  /*14e0*/  S2R R0, SR_TID.X ;  /* 0x0000000000007919 */ /* 0x002e620000002100 */
[----:B--2---:R-:W2:Y:S01]  /*14f0*/  S2UR UR11, SR_CgaCtaId ;  /* 0x00000000000b79c3 */ /* 0x004ea20000008800 */
[----:B------:R-:W-:Y:S01]  /*1500*/  UMOV UR14, 0x400 ;  /* 0x00000400000e7882 */ /* 0x000fe20000000000 */
[----:B------:R-:W-:Y:S01]  /*1510*/  UMOV UR6, URZ ;  /* 0x0000003f00067c82 */ /* 0x000fe20008000000 */
[----:B------:R-:W-:Y:S01]  /*1520*/  STL [R1+0x74], RZ ;  /* 0x000074ff01007387 */ /* 0x000fe20000100800 */
[----:B------:R-:W-:Y:S01]  /*1530*/  UMOV UR7, URZ ;  /* 0x0000003f00077c82 */ /* 0x000fe20008000000 */
[----:B------:R-:W-:Y:S01]  /*1540*/  UMOV UR8, URZ ;  /* 0x0000003f00087c82 */ /* 0x000fe20008000000 */
[----:B------:R-:W-:Y:S01]  /*1550*/  UMOV UR16, UR5 ;  /* 0x0000000500107c82 */ /* 0x000fe20008000000 */
[----:B------:R-:W-:Y:S01]  /*1560*/  STL [R1+0x70], RZ ;  /* 0x000070ff01007387 */ /* 0x000fe20000100800 */
[----:B---3--:R-:W3:Y:S01]  /*1570*/  LDC R2, c[0x0][0x28c] ;  /* 0x0000a300ff027b82 */ /* 0x008ee20000000800 */
[----:B------:R-:W-:-:S02]  /*1580*/  CS2R R4, SRZ ;  /* 0x0000000000047805 */ /* 0x000fc4000001ff00 */
[----:B------:R-:W-:Y:S01]  /*1590*/  CS2R R6, SRZ ;  /* 0x0000000000067805 */ /* 0x000fe2000001ff00 */
[----:B------:R-:W-:Y:S01]  /*15a0*/  STL [R1+0x6c], RZ ;  /* 0x00006cff01007387 */ /* 0x000fe20000100800 */
[----:B------:R-:W-:Y:S02]  /*15b0*/  CS2R R8, SRZ ;  /* 0x0000000000087805 */ /* 0x000fe4000001ff00 */
[----:B------:R-:W-:Y:S02]  /*15c0*/  CS2R R10, SRZ ;  /* 0x00000000000a7805 */ /* 0x000fe4000001ff00 */
[----:B------:R-:W-:Y:S01]  /*15d0*/  CS2R R12, SRZ ;  /* 0x00000000000c7805 */ /* 0x000fe2000001ff00 */
[----:B------:R-:W-:Y:S01]  /*15e0*/  STL [R1+0x68], RZ ;  /* 0x000068ff01007387 */ /* 0x000fe20000100800 */
[----:B------:R-:W-:Y:S02]  /*15f0*/  CS2R R14, SRZ ;  /* 0x00000000000e7805 */ /* 0x000fe4000001ff00 */
[----:B------:R-:W-:-:S02]  /*1600*/  CS2R R16, SRZ ;  /* 0x0000000000107805 */ /* 0x000fc4000001ff00 */
[----:B0-----:R-:W-:Y:S01]  /*1610*/  CS2R R18, SRZ ;  /* 0x0000000000127805 */ /* 0x001fe2000001ff00 */
[----:B------:R-:W-:Y:S01]  /*1620*/  STL [R1+0x64], RZ ;  /* 0x000064ff01007387 */ /* 0x000fe20000100800 */
[----:B------:R-:W-:Y:S02]  /*1630*/  CS2R R20, SRZ ;  /* 0x0000000000147805 */ /* 0x000fe4000001ff00 */
[----:B------:R-:W-:Y:S02]  /*1640*/  CS2R R22, SRZ ;  /* 0x0000000000167805 */ /* 0x000fe4000001ff00 */
[----:B------:R-:W-:Y:S01]  /*1650*/  CS2R R152, SRZ ;  /* 0x0000000000987805 */ /* 0x000fe2000001ff00 */
[----:B------:R-:W-:Y:S01]  /*1660*/  STL [R1+0x60], RZ ;  /* 0x000060ff01007387 */ /* 0x000fe20000100800 */
[----:B--2---:R-:W-:Y:S01]  /*1670*/  ULEA UR14, UR11, UR14, 0x18 ;  /* 0x0000000e0b0e7291 */ /* 0x004fe2000f8ec03f */
[----:B------:R-:W-:Y:S02]  /*1680*/  CS2R R154, SRZ ;  /* 0x00000000009a7805 */ /* 0x000fe4000001ff00 */
[----:B------:R-:W-:Y:S01]  /*1690*/  CS2R R156, SRZ ;  /* 0x00000000009c7805 */ /* 0x000fe2000001ff00 */
[----:B------:R-:W-:Y:S01]  /*16a0*/  STL [R1+0x5c], RZ ;  /* 0x00005cff01007387 */ /* 0x000fe20000100800 */
[----:B------:R-:W-:-:S02]  /*16b0*/  CS2R R158, SRZ ;  /* 0x00000000009e7805 */ /* 0x000fc4000001ff00 */
[----:B------:R-:W-:Y:S02]  /*16c0*/  CS2R R160, SRZ ;  /* 0x0000000000a07805 */ /* 0x000fe4000001ff00 */
[----:B------:R-:W-:Y:S02]  /*16d0*/  CS2R R162, SRZ ;  /* 0x0000000000a27805 */ /* 0x000fe4000001ff00 */
[----:B-1----:R-:W-:Y:S01]  /*16e0*/  LOP3.LUT R0, R0, 0x80, RZ, 0xc0, !PT ;  /* 0x0000008000007812 */ /* 0x002fe200078ec0ff */
[----:B------:R-:W-:Y:S01]  /*16f0*/  STL [R1+0x58], RZ ;  /* 0x000058ff01007387 */ /* 0x000fe20000100800 */
[----:B---3--:R-:W-:Y:S02]  /*1700*/  ISETP.GE.AND P0, PT, R2, 0x1, PT ;  /* 0x000000010200780c */ /* 0x008fe40003f06270 */
[----:B------:R-:W-:Y:S02]  /*1710*/  CS2R R2, SRZ ;  /* 0x0000000000027805 */ /* 0x000fe4000001ff00 */
[----:B------:R-:W-:Y:S01]  /*1720*/  SHF.R.U32.HI R0, RZ, 0x7, R0 ;  /* 0x00000007ff007819 */ /* 0x000fe20000011600 */
[----:B------:R-:W-:Y:S01]  /*1730*/  STL [R1+0x54], RZ ;  /* 0x000054ff01007387 */ /* 0x000fe20000100800 */
[----:B------:R-:W-:-:S02]  /*1740*/  CS2R R164, SRZ ;  /* 0x0000000000a47805 */ /* 0x000fc4000001ff00 */
[----:B------:R-:W-:Y:S02]  /*1750*/  CS2R R166, SRZ ;  /* 0x0000000000a67805 */ /* 0x000fe4000001ff00 */
[----:B------:R-:W-:Y:S01]  /*1760*/  CS2R R168, SRZ ;  /* 0x0000000000a87805 */ /* 0x000fe2000001ff00 */
[----:B------:R-:W-:Y:S01]  /*1770*/  STL [R1+0x50], RZ ;  /* 0x000050ff01007387 */ /* 0x000fe20000100800 */
[----:B------:R-:W-:Y:S02]  /*1780*/  CS2R R170, SRZ ;  /* 0x0000000000aa7805 */ /* 0x000fe4000001ff00 */
[----:B------:R-:W-:Y:S02]  /*1790*/  CS2R R172, SRZ ;  /* 0x0000000000ac7805 */ /* 0x000fe4000001ff00 */
[----:B------:R-:W-:Y:S01]  /*17a0*/  CS2R R174, SRZ ;  /* 0x0000000000ae7805 */ /* 0x000fe2000001ff00 */
[----:B------:R-:W0:Y:S01]  /*17b0*/  SHFL.IDX PT, R0, R0, RZ, 0x1f ;  /* 0x00001fff00007589 */ /* 0x000e2200000e0000 */
[----:B------:R-:W-:-:S02]  /*17c0*/  CS2R R176, SRZ ;  /* 0x0000000000b07805 */ /* 0x000fc4000001ff00 */
[----:B------:R-:W-:Y:S02]  /*17d0*/  CS2R R178, SRZ ;  /* 0x0000000000b27805 */ /* 0x000fe4000001ff00 */
[----:B------:R-:W-:Y:S01]  /*17e0*/  CS2R R180, SRZ ;  /* 0x0000000000b47805 */ /* 0x000fe2000001ff00 */
[----:B------:R1:W-:Y:S01]  /*17f0*/  STL [R1+0x4c], RZ ;  /* 0x00004cff01007387 */ /* 0x0003e20000100800 */
[----:B------:R-:W-:Y:S02]  /*1800*/  CS2R R182, SRZ ;  /* 0x0000000000b67805 */ /* 0x000fe4000001ff00 */
[----:B------:R-:W-:Y:S02]  /*1810*/  CS2R R184, SRZ ;  /* 0x0000000000b87805 */ /* 0x000fe4000001ff00 */
[----:B------:R-:W-:Y:S01]  /*1820*/  CS2R R186, SRZ ;  /* 0x0000000000ba7805 */ /* 0x000fe2000001ff00 */
[----:B------:R1:W-:Y:S01]  /*1830*/  STL [R1+0x48], RZ ;  /* 0x000048ff01007387 */ /* 0x0003e20000100800 */
        /* <DEDUP_REMOVED lines=14> */
[----:B------:R-:W-:Y:S02]  /*1920*/  CS2R R210, SRZ ;  /* 0x0000000000d27805 */ /* 0x000fe4000001ff00 */
[----:B0-----:R-:W-:Y:S01]  /*1930*/  R2UR UR9, R0 ;  /* 0x00000000000972ca */ /* 0x001fe200000e0000 */
[----:B------:R1:W-:Y:S01]  /*1940*/  STL [R1+0x38], RZ ;  /* 0x000038ff01007387 */ /* 0x0003e20000100800 */
[----:B------:R-:W-:Y:S01]  /*1950*/  IMAD.MOV.U32 R0, RZ, RZ, RZ ;  /* 0x000000ffff007224 */ /* 0x000fe200078e00ff */
[----:B------:R-:W-:-:S02]  /*1960*/  CS2R R212, SRZ ;  /* 0x0000000000d47805 */ /* 0x000fc4000001ff00 */
[----:B------:R-:W-:Y:S01]  /*1970*/  CS2R R214, SRZ ;  /* 0x0000000000d67805 */ /* 0x000fe2000001ff00 */
[----:B------:R1:W-:Y:S01]  /*1980*/  STL [R1+0x34], RZ ;  /* 0x000034ff01007387 */ /* 0x0003e20000100800 */
[----:B------:R-:W-:Y:S02]  /*1990*/  CS2R R216, SRZ ;  /* 0x0000000000d87805 */ /* 0x000fe4000001ff00 */
[----:B------:R-:W-:Y:S02]  /*19a0*/  CS2R R218, SRZ ;  /* 0x0000000000da7805 */ /* 0x000fe4000001ff00 */
[----:B------:R-:W-:Y:S01]  /*19b0*/  CS2R R220, SRZ ;  /* 0x0000000000dc7805 */ /* 0x000fe2000001ff00 */
[----:B------:R1:W-:Y:S01]  /*19c0*/  STL [R1+0x30], RZ ;  /* 0x000030ff01007387 */ /* 0x0003e20000100800 */
[----:B------:R-:W-:Y:S02]  /*19d0*/  CS2R R222, SRZ ;  /* 0x0000000000de7805 */ /* 0x000fe4000001ff00 */
[----:B------:R-:W-:Y:S01]  /*19e0*/  CS2R R224, SRZ ;  /* 0x0000000000e07805 */ /* 0x000fe2000001ff00 */
[----:B------:R-:W-:Y:S01]  /*19f0*/  IMAD.MOV.U32 R226, RZ, RZ, RZ ;  /* 0x000000ffffe27224 */ /* 0x000fe200078e00ff */
[----:B------:R1:W-:Y:S01]  /*1a00*/  STL [R1+0x2c], RZ ;  /* 0x00002cff01007387 */ /* 0x0003e20000100800 */
[----:B------:R-:W-:Y:S01]  /*1a10*/  ULEA.HI UR10, UR9, UR9, URZ, 0x1 ;  /* 0x00000009090a7291 */ /* 0x000fe2000f8f083f */
[----:B------:R-:W-:Y:S01]  /*1a20*/  IMAD.U32 R227, RZ, RZ, UR4 ;  /* 0x00000004ffe37e24 */ /* 0x000fe2000f8e00ff */
[----:B------:R-:W-:Y:S01]  /*1a30*/  CS2R R24, SRZ ;  /* 0x0000000000187805 */ /* 0x000fe2000001ff00 */
[----:B------:R1:W-:Y:S01]  /*1a40*/  STL [R1+0x28], RZ ;  /* 0x000028ff01007387 */ /* 0x0003e20000100800 */
[----:B------:R-:W-:Y:S01]  /*1a50*/  ULOP3.LUT UR10, UR10, 0x1ffffe, URZ, 0xc0, !UPT ;  /* 0x001ffffe0a0a7892 */ /* 0x000fe2000f8ec03f */
[----:B------:R-:W-:-:S02]  /*1a60*/  CS2R R26, SRZ ;  /* 0x00000000001a7805 */ /* 0x000fc4000001ff00 */
[----:B------:R-:W-:Y:S01]  /*1a70*/  CS2R R28, SRZ ;  /* 0x00000000001c7805 */ /* 0x000fe2000001ff00 */
[----:B------:R1:W-:Y:S01]  /*1a80*/  STL [R1+0x24], RZ ;  /* 0x000024ff01007387 */ /* 0x0003e20000100800 */
[----:B------:R-:W-:Y:S01]  /*1a90*/  UIADD3 UR10, UR9, -UR10, URZ ;  /* 0x8000000a090a7290 */ /* 0x000fe2000fffe03f */
[----:B----4-:R-:W-:Y:S02]  /*1aa0*/  CS2R R30, SRZ ;  /* 0x00000000001e7805 */ /* 0x010fe4000001ff00 */
[----:B------:R-:W-:Y:S01]  /*1ab0*/  CS2R R32, SRZ ;  /* 0x0000000000207805 */ /* 0x000fe2000001ff00 */
[----:B------:R1:W-:Y:S01]  /*1ac0*/  STL [R1+0x20], RZ ;  /* 0x000020ff01007387 */ /* 0x0003e20000100800 */
[----:B------:R-:W-:Y:S01]  /*1ad0*/  ULEA UR10, UR10, UR14, 0xb ;  /* 0x0000000e0a0a7291 */ /* 0x000fe2000f8e583f */
[----:B------:R-:W-:Y:S02]  /*1ae0*/  CS2R R34, SRZ ;  /* 0x0000000000227805 */ /* 0x000fe4000001ff00 */
[----:B------:R-:W-:Y:S01]  /*1af0*/  CS2R R36, SRZ ;  /* 0x0000000000247805 */ /* 0x000fe2000001ff00 */
[----:B------:R1:W-:Y:S01]  /*1b00*/  STL [R1+0x1c], RZ ;  /* 0x00001cff01007387 */ /* 0x0003e20000100800 */
[----:B------:R-:W-:Y:S01]  /*1b10*/  UIADD3 UR10, UR10, 0x200, URZ ;  /* 0x000002000a0a7890 */ /* 0x000fe2000fffe03f */
[----:B------:R-:W-:-:S02]  /*1b20*/  CS2R R38, SRZ ;  /* 0x0000000000267805 */ /* 0x000fc4000001ff00 */
[----:B------:R-:W-:Y:S01]  /*1b30*/  CS2R R40, SRZ ;  /* 0x0000000000287805 */ /* 0x000fe2000001ff00 */
[----:B------:R1:W-:Y:S01]  /*1b40*/  STL [R1+0x18], RZ ;  /* 0x000018ff01007387 */ /* 0x0003e20000100800 */
[----:B------:R-:W-:Y:S01]  /*1b50*/  USHF.R.U32.HI UR10, URZ, 0x4, UR10 ;  /* 0x000000043f0a7899 */ /* 0x000fe2000801160a */
[----:B------:R-:W-:Y:S02]  /*1b60*/  CS2R R42, SRZ ;  /* 0x00000000002a7805 */ /* 0x000fe4000001ff00 */
[----:B------:R-:W-:Y:S01]  /*1b70*/  CS2R R44, SRZ ;  /* 0x00000000002c7805 */ /* 0x000fe2000001ff00 */
[----:B------:R1:W-:Y:S01]  /*1b80*/  STL [R1+0x14], RZ ;  /* 0x000014ff01007387 */ /* 0x0003e20000100800 */
[----:B------:R-:W-:Y:S01]  /*1b90*/  ULOP3.LUT UR15, UR10, 0x3fff, URZ, 0xc0, !UPT ;  /* 0x00003fff0a0f7892 */ /* 0x000fe2000f8ec03f */
        /* <DEDUP_REMOVED lines=18> */
[----:B------:R1:W-:Y:S01]  /*1cc0*/  STL [R1], RZ ;  /* 0x000000ff01007387 */ /* 0x0003e20000100800 */
[----:B------:R-:W-:-:S02]  /*1cd0*/  CS2R R74, SRZ ;  /* 0x00000000004a7805 */ /* 0x000fc4000001ff00 */
[----:B------:R-:W-:Y:S02]  /*1ce0*/  CS2R R76, SRZ ;  /* 0x00000000004c7805 */ /* 0x000fe4000001ff00 */
[----:B------:R-:W-:Y:S02]  /*1cf0*/  CS2R R78, SRZ ;  /* 0x00000000004e7805 */ /* 0x000fe4000001ff00 */
[----:B------:R-:W-:Y:S02]  /*1d00*/  CS2R R80, SRZ ;  /* 0x0000000000507805 */ /* 0x000fe4000001ff00 */
[----:B------:R-:W-:Y:S02]  /*1d10*/  CS2R R82, SRZ ;  /* 0x0000000000527805 */ /* 0x000fe4000001ff00 */
[----:B------:R-:W-:Y:S02]  /*1d20*/  CS2R R84, SRZ ;  /* 0x0000000000547805 */ /* 0x000fe4000001ff00 */
        /* <DEDUP_REMOVED lines=32> */
[----:B------:R-:W-:Y:S01]  /*1f30*/  CS2R R150, SRZ ;  /* 0x0000000000967805 */ /* 0x000fe2000001ff00 */
[----:B-1----:R-:W-:Y:S06]  /*1f40*/  @!P0 BRA `(.L_x_18) ;  /* 0x0000001000548947 */ /* 0x002fec0003800000 */
[----:B------:R-:W-:-:S06]  /*1f50*/  UISETP.NE.AND UP0, UPT, UR22, 0x3, UPT ;  /* 0x000000031600788c */ /* 0x000fcc000bf05270 */
[----:B------:R-:W-:-:S13]  /*1f60*/  PLOP3.LUT P1, PT, PT, PT, UP0, 0x80, 0x0 ;  /* 0x000000000000781c */ /* 0x000fda0003f2f008 */
[----:B------:R-:W-:Y:S05]  /*1f70*/  @!P1 BRA `(.L_x_19) ;  /* 0x0000000000049947 */ /* 0x000fea0003800000 */
[----:B------:R-:W-:Y:S01]  /*1f80*/  BPT.TRAP 0x1 ;  /* 0x000000040000795c */ /* 0x000fe20000300000 */
.L_x_19:
[----:B------:R-:W-:Y:S01]  /*1f90*/  ULEA UR6, UR5, UR14, 0x3 ;  /* 0x0000000e05067291 */ /* 0x000fe2000f8e183f */
[----:B------:R-:W-:-:S05]  /*1fa0*/  IMAD.U32 R0, RZ, RZ, UR4 ;  /* 0x00000004ff007e24 */ /* 0x000fca000f8e00ff */
[----:B------:R-:W-:-:S04]  /*1fb0*/  SHF.L.U32 R0, R0, 0x1f, RZ ;  /* 0x0000001f00007819 */ /* 0x000fc800000006ff */
[----:B------:R0:W1:Y:S01]  /*1fc0*/  SYNCS.PHASECHK.TRANS64.TRYWAIT P0, [UR6], R0 ;  /* 0x00000000ff0075a7 */ /* 0x0000620008000146 */
[----:B------:R-:W-:Y:S05]  /*1fd0*/  @!P1 BRA `(.L_x_20) ;  /* 0x0000000000049947 */ /* 0x000fea0003800000 */
[----:B------:R-:W-:Y:S01]  /*1fe0*/  BPT.TRAP 0x1 ;  /* 0x000000040000795c */ /* 0x000fe20000300000 */
.L_x_20:
[----:B-1----:R-:W-:Y:S05]  /*1ff0*/  @P0 BRA `(.L_x_21) ;  /* 0x0000000000080947 */ /* 0x002fea0003800000 */
[----:B------:R-:W1:Y:S02]  /*2000*/  SYNCS.PHASECHK.TRANS64.TRYWAIT P0, [UR6], R0 ;  /* 0x00000000ff0075a7 */ /* 0x000e640008000146 */
[----:B-1----:R-:W-:Y:S05]  /*2010*/  @!P0 BRA `(.L_x_22) ;  /* 0x000000e800ec8947 */ /* 0x002fea0003800000 */
.L_x_21:
[----:B------:R2:W-:Y:S01]  /*2020*/  STL [R1+0x74], RZ ;  /* 0x000074ff01007387 */ /* 0x0005e20000100800 */
[----:B------:R-:W-:Y:S01]  /*2030*/  UIADD3 UR6, UR14, 0x12200, URZ ;  /* 0x000122000e067890 */ /* 0x000fe2000fffe03f */
[----:B------:R-:W-:Y:S01]  /*2040*/  WARPGROUP.ARRIVE ;  /* 0x00000000000079c5 */ /* 0x000fe20000000000 */
[----:B------:R-:W-:Y:S01]  /*2050*/  ULDC UR7, c[0x0][0x50c] ;  /* 0x0001430000077ab9 */ /* 0x000fe20000000800 */
[----:B------:R2:W-:Y:S01]  /*2060*/  STL [R1+0x70], RZ ;  /* 0x000070ff01007387 */ /* 0x0005e20000100800 */
[----:B------:R-:W-:Y:S01]  /*2070*/  UISETP.NE.AND UP0, UPT, UR7, 0x1, UPT ;  /* 0x000000010700788c */ /* 0x000fe2000bf05270 */
[----:B01----:R-:W-:Y:S01]  /*2080*/  IMAD.MOV.U32 R0, RZ, RZ, RZ ;  /* 0x000000ffff007224 */ /* 0x003fe200078e00ff */
[----:B------:R-:W-:Y:S01]  /*2090*/  USHF.R.U32.HI UR6, URZ, 0x4, UR6 ;  /* 0x000000043f067899 */ /* 0x000fe20008011606 */
[----:B------:R2:W-:Y:S01]  /*20a0*/  STL [R1+0x6c], RZ ;  /* 0x00006cff01007387 */ /* 0x0005e20000100800 */
[----:B------:R-:W-:Y:S01]  /*20b0*/  USEL UR7, URZ, 0x1, UP0 ;  /* 0x000000013f077887 */ /* 0x000fe20008000000 */
[----:B------:R-:W-:Y:S01]  /*20c0*/  CS2R R2, SRZ ;  /* 0x0000000000027805 */ /* 0x000fe2000001ff00 */
[----:B------:R-:W-:Y:S01]  /*20d0*/  ULOP3.LUT UR6, UR6, 0x3fff, URZ, 0xc0, !UPT ;  /* 0x00003fff06067892 */ /* 0x000fe2000f8ec03f */
[----:B------:R2:W-:Y:S01]  /*20e0*/  STL [R1+0x68], RZ ;  /* 0x000068ff01007387 */ /* 0x0005e20000100800 */
[----:B------:R-:W-:Y:S01]  /*20f0*/  ULOP3.LUT UR8, UR15, 0x10000, URZ, 0xfc, !UPT ;  /* 0x000100000f087892 */ /* 0x000fe2000f8efc3f */
[----:B------:R-:W-:Y:S01]  /*2100*/  CS2R R4, SRZ ;  /* 0x0000000000047805 */ /* 0x000fe2000001ff00 */
[----:B------:R-:W-:Y:S01]  /*2110*/  ULOP3.LUT UR6, UR6, 0x10000, URZ, 0xfc, !UPT ;  /* 0x0001000006067892 */ /* 0x000fe2000f8efc3f */
[----:B------:R2:W-:Y:S01]  /*2120*/  STL [R1+0x64], RZ ;  /* 0x000064ff01007387 */ /* 0x0005e20000100800 */
[----:B------:R-:W-:Y:S01]  /*2130*/  ISETP.NE.AND P0, PT, RZ, UR7, PT ;  /* 0x00000007ff007c0c */ /* 0x000fe2000bf05270 */
[----:B------:R-:W-:Y:S01]  /*2140*/  ULEA UR8, UR5, UR8, 0x8 ;  /* 0x0000000805087291 */ /* 0x000fe2000f8e403f */
[----:B------:R-:W-:Y:S01]  /*2150*/  CS2R R6, SRZ ;  /* 0x0000000000067805 */ /* 0x000fe2000001ff00 */
[----:B------:R2:W-:Y:S01]  /*2160*/  STL [R1+0x60], RZ ;  /* 0x000060ff01007387 */ /* 0x0005e20000100800 */
[----:B------:R-:W-:Y:S01]  /*2170*/  ULEA UR10, UR5, UR6, 0x9 ;  /* 0x00000006050a7291 */ /* 0x000fe2000f8e483f */
[----:B------:R-:W-:Y:S01]  /*2180*/  CS2R R8, SRZ ;  /* 0x0000000000087805 */ /* 0x000fe2000001ff00 */
[----:B------:R-:W-:Y:S01]  /*2190*/  UMOV UR9, 0xc0000010 ;  /* 0xc000001000097882 */ /* 0x000fe20000000000 */
[----:B------:R2:W-:Y:S01]  /*21a0*/  STL [R1+0x5c], RZ ;  /* 0x00005cff01007387 */ /* 0x0005e20000100800 */
[----:B------:R-:W-:Y:S01]  /*21b0*/  UMOV UR11, 0xc0000010 ;  /* 0xc0000010000b7882 */ /* 0x000fe20000000000 */
[----:B------:R-:W-:Y:S01]  /*21c0*/  UMOV UR6, 0x1 ;  /* 0x0000000100067882 */ /* 0x000fe20000000000 */
[----:B------:R-:W-:Y:S01]  /*21d0*/  CS2R R10, SRZ ;  /* 0x00000000000a7805 */ /* 0x000fe2000001ff00 */
[----:B------:R2:W-:Y:S01]  /*21e0*/  STL [R1+0x58], RZ ;  /* 0x000058ff01007387 */ /* 0x0005e20000100800 */
[----:B------:R-:W-:Y:S01]  /*21f0*/  CS2R R12, SRZ ;  /* 0x00000000000c7805 */ /* 0x000fe2000001ff00 */
[----:B------:R-:W-:Y:S01]  /*2200*/  QGMMA.64x256x32.F32.E4M3.E4M3 R24, gdesc[UR8], RZ, !UPT, gsb0 ;  /* 0x03e00000081879f3 */ /* 0x000fe2000c0008ff */
        /* <DEDUP_REMOVED lines=55> */
[----:B------:R-:W-:Y:S01]  /*2580*/  CS2R R224, SRZ ;  /* 0x0000000000e07805 */ /* 0x000fe2000001ff00 */
[----:B------:R-:W-:Y:S01]  /*2590*/  IMAD.MOV.U32 R226, RZ, RZ, RZ ;  /* 0x000000ffffe27224 */ /* 0x000fe200078e00ff */
[----:B------:R2:W-:Y:S04]  /*25a0*/  STL [R1+0x1c], RZ ;  /* 0x00001cff01007387 */ /* 0x0005e80000100800 */
[----:B------:R2:W-:Y:S04]  /*25b0*/  STL [R1+0x18], RZ ;  /* 0x000018ff01007387 */ /* 0x0005e80000100800 */
[----:B------:R2:W-:Y:S04]  /*25c0*/  STL [R1+0x14], RZ ;  /* 0x000014ff01007387 */ /* 0x0005e80000100800 */
[----:B------:R2:W-:Y:S04]  /*25d0*/  STL [R1+0x10], RZ ;  /* 0x000010ff01007387 */ /* 0x0005e80000100800 */
[----:B------:R2:W-:Y:S04]  /*25e0*/  STL [R1+0xc], RZ ;  /* 0x00000cff01007387 */ /* 0x0005e80000100800 */
[----:B------:R2:W-:Y:S04]  /*25f0*/  STL [R1+0x8], RZ ;  /* 0x000008ff01007387 */ /* 0x0005e80000100800 */
[----:B------:R2:W-:Y:S04]  /*2600*/  STL [R1+0x4], RZ ;  /* 0x000004ff01007387 */ /* 0x0005e80000100800 */
[----:B------:R2:W-:Y:S01]  /*2610*/  STL [R1], RZ ;  /* 0x000000ff01007387 */ /* 0x0005e20000100800 */
[----:B------:R-:W-:Y:S05]  /*2620*/  @!P0 BRA `(.L_x_23) ;  /* 0x0000000800808947 */ /* 0x000fea0003800000 */
[----:B------:R-:W-:Y:S02]  /*2630*/  WARPGROUP.DEPBAR.LE gsb0, 0x0 ;  /* 0x00008000000079c5 */ /* 0x000fe40000010000 */
[----:B------:R-:W-:-:S01]  /*2640*/  FADD R227, RZ, R122 ;  /* 0x0000007affe37221 */ /* 0x000fc20000000000 */
[----:B------:R-:W-:Y:S01]  /*2650*/  FADD R226, RZ, R24 ;  /* 0x00000018ffe27221 */ /* 0x000fe20000000000 */
[----:B------:R-:W-:-:S01]  /*2660*/  FADD R225, RZ, R25 ;  /* 0x00000019ffe17221 */ /* 0x000fc20000000000 */
[----:B------:R-:W-:Y:S01]  /*2670*/  FADD R224, RZ, R26 ;  /* 0x0000001affe07221 */ /* 0x000fe20000000000 */
[----:B------:R-:W-:-:S01]  /*2680*/  FADD R223, RZ, R27 ;  /* 0x0000001bffdf7221 */ /* 0x000fc20000000000 */
[----:B------:R0:W-:Y:S01]  /*2690*/  STL [R1], R227 ;  /* 0x000000e301007387 */ /* 0x0001e20000100800 */
[----:B------:R-:W-:-:S01]  /*26a0*/  FADD R222, RZ, R28 ;  /* 0x0000001cffde7221 */ /* 0x000fc20000000000 */
[----:B------:R-:W-:Y:S01]  /*26b0*/  FADD R221, RZ, R29 ;  /* 0x0000001dffdd7221 */ /* 0x000fe20000000000 */
[----:B------:R-:W-:-:S01]  /*26c0*/  FADD R220, RZ, R30 ;  /* 0x0000001effdc7221 */ /* 0x000fc20000000000 */
[----:B------:R-:W-:Y:S01]  /*26d0*/  FADD R219, RZ, R31 ;  /* 0x0000001fffdb7221 */ /* 0x000fe20000000000 */
[----:B------:R-:W-:-:S01]  /*26e0*/  FADD R218, RZ, R32 ;  /* 0x00000020ffda7221 */ /* 0x000fc20000000000 */
[----:B------:R-:W-:Y:S01]  /*26f0*/  FADD R217, RZ, R33 ;  /* 0x00000021ffd97221 */ /* 0x000fe20000000000 */
[----:B------:R-:W-:-:S01]  /*2700*/  FADD R216, RZ, R34 ;  /* 0x00000022ffd87221 */ /* 0x000fc20000000000 */
[----:B------:R-:W-:Y:S01]  /*2710*/  FADD R215, RZ, R35 ;  /* 0x00000023ffd77221 */ /* 0x000fe20000000000 */
[----:B------:R-:W-:-:S01]  /*2720*/  FADD R214, RZ, R36 ;  /* 0x00000024ffd67221 */ /* 0x000fc20000000000 */
[----:B0-----:R-:W-:Y:S01]  /*2730*/  FADD R227, RZ, R123 ;  /* 0x0000007bffe37221 */ /* 0x001fe20000000000 */
[----:B------:R-:W-:-:S01]  /*2740*/  FADD R213, RZ, R37 ;  /* 0x00000025ffd57221 */ /* 0x000fc20000000000 */
[----:B------:R-:W-:Y:S01]  /*2750*/  FADD R212, RZ, R38 ;  /* 0x00000026ffd47221 */ /* 0x000fe20000000000 */
[----:B------:R-:W-:-:S01]  /*2760*/  FADD R211, RZ, R39 ;  /* 0x00000027ffd37221 */ /* 0x000fc20000000000 */
[----:B------:R-:W-:Y:S01]  /*2770*/  FADD R210, RZ, R40 ;  /* 0x00000028ffd27221 */ /* 0x000fe20000000000 */
[----:B------:R0:W-:Y:S01]  /*2780*/  STL [R1+0x4], R227 ;  /* 0x000004e301007387 */ /* 0x0001e20000100800 */
        /* <DEDUP_REMOVED lines=93> */
[----:B------:R-:W-:Y:S01]  /*2d60*/  UMOV UR6, URZ ;  /* 0x0000003f00067c82 */ /* 0x000fe20008000000 */
[----:B0-----:R-:W-:-:S05]  /*2d70*/  FADD R227, RZ, R130 ;  /* 0x00000082ffe37221 */ /* 0x001fca0000000000 */
[----:B------:R0:W-:Y:S02]  /*2d80*/  STL [R1+0x20], R227 ;  /* 0x000020e301007387 */ /* 0x0001e40000100800 */
        /* <DEDUP_REMOVED lines=42> */
.L_x_23:
[----:B------:R-:W-:-:S04]  /*3030*/  UIADD3 UR16, UR5, 0x1, URZ ;  /* 0x0000000105107890 */ /* 0x000fc8000fffe03f */
[----:B------:R-:W-:-:S04]  /*3040*/  UISETP.NE.AND UP0, UPT, UR16, 0x12, UPT ;  /* 0x000000121000788c */ /* 0x000fc8000bf05270 */
[----:B------:R-:W-:Y:S02]  /*3050*/  USEL UR8, URZ, 0x1, UP0 ;  /* 0x000000013f087887 */ /* 0x000fe40008000000 */
[----:B------:R-:W-:Y:S02]  /*3060*/  USEL UR16, UR16, URZ, UP0 ;  /* 0x0000003f10107287 */ /* 0x000fe40008000000 */
[----:B------:R-:W-:-:S06]  /*3070*/  ULOP3.LUT UR8, UR4, UR8, URZ, 0x3c, !UPT ;  /* 0x0000000804087292 */ /* 0x000fcc000f8e3c3f */
[----:B0-----:R-:W-:Y:S01]  /*3080*/  IMAD.U32 R227, RZ, RZ, UR8 ;  /* 0x00000008ffe37e24 */ /* 0x001fe2000f8e00ff */
[----:B------:R-:W-:-:S06]  /*3090*/  UMOV UR8, 0x1 ;  /* 0x0000000100087882 */ /* 0x000fcc0000000000 */
.L_x_18:
[----:B------:R-:W-:-:S04]  /*30a0*/  UISETP.LT.AND UP0, UPT, UR12, 0x1, UPT ;  /* 0x000000010c00788c */ /* 0x000fc8000bf01270 */
[----:B------:R-:W-:-:S04]  /*30b0*/  USEL UR9, UR12, 0x1, UP0 ;  /* 0x000000010c097887 */ /* 0x000fc80008000000 */
[----:B------:R-:W-:-:S04]  /*30c0*/  UIADD3 UR9, UR12, -UR9, URZ ;  /* 0x800000090c097290 */ /* 0x000fc8000fffe03f */
[----:B------:R-:W-:-:S06]  /*30d0*/  UISETP.GE.AND UP0, UPT, UR9, 0x1, UPT ;  /* 0x000000010900788c */ /* 0x000fcc000bf06270 */
[----:B------:R-:W-:-:S13]  /*30e0*/  PLOP3.LUT P0, PT, PT, PT, UP0, 0x80, 0x0 ;  /* 0x000000000000781c */ /* 0x000fda0003f0f008 */
[----:B------:R-:W-:Y:S05]  /*30f0*/  @!P0 BRA `(.L_x_24) ;  /* 0x0000001000908947 */ /* 0x000fea0003800000 */
[----:B------:R-:W-:Y:S01]  /*3100*/  IMAD.U32 R228, RZ, RZ, UR9 ;  /* 0x00000009ffe47e24 */ /* 0x000fe2000f8e00ff */
[----:B------:R-:W-:Y:S01]  /*3110*/  UMOV UR17, UR5 ;  /* 0x0000000500117c82 */ /* 0x000fe20008000000 */
[----:B------:R-:W-:-:S05]  /*3120*/  ULDC UR24, c[0x0][0x50c] ;  /* 0x0001430000187ab9 */ /* 0x000fca0000000800 */
.L_x_32:
[----:B------:R-:W-:-:S06]  /*3130*/  UISETP.NE.AND UP0, UPT, UR22, 0x3, UPT ;  /* 0x000000031600788c */ /* 0x000fcc000bf05270 */
[----:B------:R-:W-:-:S13]  /*3140*/  PLOP3.LUT P1, PT, PT, PT, UP0, 0x80, 0x0 ;  /* 0x000000000000781c */ /* 0x000fda0003f2f008 */
[----:B-1---5:R-:W-:Y:S05]  /*3150*/  @!P1 BRA `(.L_x_25) ;  /* 0x0000000000049947 */ /* 0x022fea0003800000 */
[----:B------:R-:W-:Y:S01]  /*3160*/  BPT.TRAP 0x1 ;  /* 0x000000040000795c */ /* 0x000fe20000300000 */
.L_x_25:
[----:B------:R-:W0:Y:S01]  /*3170*/  S2UR UR9, SR_CgaCtaId ;  /* 0x00000000000979c3 */ /* 0x000e220000008800 */
[----:B------:R-:W-:Y:S01]  /*3180*/  UMOV UR14, 0x400 ;  /* 0x00000400000e7882 */ /* 0x000fe20000000000 */
[----:B------:R-:W-:Y:S01]  /*3190*/  SHF.L.U32 R229, R227, 0x1f, RZ ;  /* 0x0000001fe3e57819 */ /* 0x000fe200000006ff */
[----:B0-----:R-:W-:-:S04]  /*31a0*/  ULEA UR14, UR9, UR14, 0x18 ;  /* 0x0000000e090e7291 */ /* 0x001fc8000f8ec03f */
[----:B------:R-:W-:-:S09]  /*31b0*/  ULEA UR9, UR16, UR14, 0x3 ;  /* 0x0000000e10097291 */ /* 0x000fd2000f8e183f */
[----:B------:R0:W1:Y:S01]  /*31c0*/  SYNCS.PHASECHK.TRANS64.TRYWAIT P0, [UR9], R229 ;  /* 0x000000e5ff0075a7 */ /* 0x0000620008000149 */
[----:B------:R-:W-:Y:S05]  /*31d0*/  @!P1 BRA `(.L_x_26) ;  /* 0x0000000000049947 */ /* 0x000fea0003800000 */
[----:B------:R-:W-:Y:S01]  /*31e0*/  BPT.TRAP 0x1 ;  /* 0x000000040000795c */ /* 0x000fe20000300000 */
.L_x_26:
[----:B-1----:R-:W-:Y:S05]  /*31f0*/  @P0 BRA `(.L_x_27) ;  /* 0x0000000000080947 */ /* 0x002fea0003800000 */
[----:B------:R-:W1:Y:S02]  /*3200*/  SYNCS.PHASECHK.TRANS64.TRYWAIT P0, [UR9], R229 ;  /* 0x000000e5ff0075a7 */ /* 0x000e640008000149 */
[----:B-1----:R-:W-:Y:S05]  /*3210*/  @!P0 BRA `(.L_x_28) ;  /* 0x000000d800848947 */ /* 0x002fea0003800000 */
.L_x_27:
[----:B------:R-:W-:Y:S01]  /*3220*/  UIADD3 UR9, UR14, 0x12200, URZ ;  /* 0x000122000e097890 */ /* 0x000fe2000fffe03f */
[----:B------:R-:W-:Y:S01]  /*3230*/  WARPGROUP.ARRIVE ;  /* 0x00000000000079c5 */ /* 0x000fe20000000000 */
[----:B------:R-:W-:Y:S02]  /*3240*/  UISETP.NE.AND UP0, UPT, UR7, URZ, UPT ;  /* 0x0000003f0700728c */ /* 0x000fe4000bf05270 */
[----:B------:R-:W-:Y:S02]  /*3250*/  USHF.R.U32.HI UR9, URZ, 0x4, UR9 ;  /* 0x000000043f097899 */ /* 0x000fe40008011609 */
[----:B------:R-:W-:Y:S02]  /*3260*/  USEL UR8, UR8, URZ, !UP0 ;  /* 0x0000003f08087287 */ /* 0x000fe4000c000000 */
[----:B------:R-:W-:Y:S02]  /*3270*/  ULOP3.LUT UR9, UR9, 0x3fff, URZ, 0xc0, !UPT ;  /* 0x00003fff09097892 */ /* 0x000fe4000f8ec03f */
[----:B------:R-:W-:-:S02]  /*3280*/  ULOP3.LUT UR7, UR15, 0x10000, URZ, 0xfc, !UPT ;  /* 0x000100000f077892 */ /* 0x000fc4000f8efc3f */
[----:B------:R-:W-:Y:S02]  /*3290*/  ULOP3.LUT UR9, UR9, 0x10000, URZ, 0xfc, !UPT ;  /* 0x0001000009097892 */ /* 0x000fe4000f8efc3f */
[----:B------:R-:W-:Y:S02]  /*32a0*/  UISETP.NE.U32.AND UP0, UPT, UR8, URZ, UPT ;  /* 0x0000003f0800728c */ /* 0x000fe4000bf05070 */
[----:B------:R-:W-:Y:S02]  /*32b0*/  ULEA UR8, UR16, UR7, 0x8 ;  /* 0x0000000710087291 */ /* 0x000fe4000f8e403f */
[----:B------:R-:W-:Y:S01]  /*32c0*/  ULEA UR10, UR16, UR9, 0x9 ;  /* 0x00000009100a7291 */ /* 0x000fe2000f8e483f */
[----:B------:R-:W-:Y:S02]  /*32d0*/  UMOV UR11, 0xc0000010 ;  /* 0xc0000010000b7882 */ /* 0x000fe40000000000 */
[----:B------:R-:W-:Y:S01]  /*32e0*/  UMOV UR9, 0xc0000010 ;  /* 0xc000001000097882 */ /* 0x000fe20000000000 */
[----:B------:R-:W-:-:S05]  /*32f0*/  UIADD3 UR6, UR6, 0x1, URZ ;  /* 0x0000000106067890 */ /* 0x000fca000fffe03f */
[----:B------:R-:W-:Y:S01]  /*3300*/  QGMMA.64x256x32.F32.E4M3.E4M3 R24, gdesc[UR8], R24, UP0, gsb0 ;  /* 0x03e00000081879f3 */ /* 0x000fe2000b800818 */
[----:B------:R-:W-:-:S04]  /*3310*/  UISETP.NE.AND UP0, UPT, UR6, UR24, UPT ;  /* 0x000000180600728c */ /* 0x000fc8000bf05270 */
[----:B------:R-:W-:-:S06]  /*3320*/  USEL UR7, URZ, 0x1, UP0 ;  /* 0x000000013f077887 */ /* 0x000fcc0008000000 */
[----:B------:R-:W-:Y:S01]  /*3330*/  ISETP.NE.AND P0, PT, RZ, UR7, PT ;  /* 0x00000007ff007c0c */ /* 0x000fe2000bf05270 */
[----:B------:R-:W-:-:S12]  /*3340*/  WARPGROUP.DEPBAR.LE gsb0, 0x1 ;  /* 0x00008000000079c5 */ /* 0x000fd80000010100 */
[----:B------:R-:W-:Y:S05]  /*3350*/  @!P0 BRA `(.L_x_29) ;  /* 0x0000000c00808947 */ /* 0x000fea0003800000 */
[----:B------:R-:W-:Y:S02]  /*3360*/  WARPGROUP.DEPBAR.LE gsb0, 0x0 ;  /* 0x00008000000079c5 */ /* 0x000fe40000010000 */
[----:B------:R-:W-:-:S01]  /*3370*/  FADD R226, R24, R226 ;  /* 0x000000e218e27221 */ /* 0x000fc20000000000 */
[----:B------:R-:W-:Y:S01]  /*3380*/  FADD R225, R25, R225 ;  /* 0x000000e119e17221 */ /* 0x000fe20000000000 */
[----:B------:R1:W-:Y:S01]  /*3390*/  STL [R1+0x90], R227 ;  /* 0x000090e301007387 */ /* 0x0003e20000100800 */
[----:B------:R-:W-:-:S01]  /*33a0*/  FADD R224, R26, R224 ;  /* 0x000000e01ae07221 */ /* 0x000fc20000000000 */
[----:B------:R-:W-:Y:S01]  /*33b0*/  FADD R223, R27, R223 ;  /* 0x000000df1bdf7221 */ /* 0x000fe20000000000 */
[----:B------:R-:W-:-:S01]  /*33c0*/  FADD R222, R28, R222 ;  /* 0x000000de1cde7221 */ /* 0x000fc20000000000 */
[----:B------:R-:W-:Y:S01]  /*33d0*/  FADD R221, R29, R221 ;  /* 0x000000dd1ddd7221 */ /* 0x000fe20000000000 */
[----:B-1----:R-:W3:Y:S04]  /*33e0*/  LDL.LU R227, [R1+0x30] ;  /* 0x0000300001e37983 */ /* 0x002ee80000300800 */
[----:B------:R1:W-:Y:S01]  /*33f0*/  STL [R1+0x94], R226 ;  /* 0x000094e201007387 */ /* 0x0003e20000100800 */
[----:B------:R-:W-:-:S01]  /*3400*/  FADD R220, R30, R220 ;  /* 0x000000dc1edc7221 */ /* 0x000fc20000000000 */
[----:B------:R-:W-:-:S02]  /*3410*/  FADD R219, R31, R219 ;  /* 0x000000db1fdb7221 */ /* 0x000fc40000000000 */
[----:B-1----:R-:W4:Y:S04]  /*3420*/  LDL.LU R226, [R1+0x2c] ;  /* 0x00002c0001e27983 */ /* 0x002f280000300800 */
[----:B------:R1:W-:Y:S01]  /*3430*/  STL [R1+0x98], R225 ;  /* 0x000098e101007387 */ /* 0x0003e20000100800 */
[----:B------:R-:W-:-:S03]  /*3440*/  FADD R218, R32, R218 ;  /* 0x000000da20da7221 */ /* 0x000fc60000000000 */
[----:B-1----:R-:W2:Y:S04]  /*3450*/  LDL.LU R225, [R1+0x28] ;  /* 0x0000280001e17983 */ /* 0x002ea80000300800 */
        /* <DEDUP_REMOVED lines=9> */
[----:B------:R1:W-:Y:S04]  /*34f0*/  STL [R1+0xa8], R221 ;  /* 0x0000a8dd01007387 */ /* 0x0003e80000100800 */
        /* <DEDUP_REMOVED lines=12> */
[----:B-1----:R-:W2:Y:S01]  /*35c0*/  LDL.LU R215, [R1] ;  /* 0x0000000001d77983 */ /* 0x002ea20000300800 */
[----:B------:R-:W-:-:S01]  /*35d0*/  FADD R214, R36, R214 ;  /* 0x000000d624d67221 */ /* 0x000fc20000000000 */
[----:B------:R-:W-:Y:S01]  /*35e0*/  FADD R213, R37, R213 ;  /* 0x000000d525d57221 */ /* 0x000fe20000000000 */
[----:B------:R-:W-:-:S01]  /*35f0*/  FADD R212, R38, R212 ;  /* 0x000000d426d47221 */ /* 0x000fc20000000000 */
[----:B------:R-:W-:Y:S01]  /*3600*/  FADD R211, R39, R211 ;  /* 0x000000d327d37221 */ /* 0x000fe20000000000 */
[----:B------:R-:W-:-:S01]  /*3610*/  FADD R210, R40, R210 ;  /* 0x000000d228d27221 */ /* 0x000fc20000000000 */
[----:B------:R-:W-:Y:S01]  /*3620*/  STL [R1+0xc4], R214 ;  /* 0x0000c4d601007387 */ /* 0x000fe20000100800 */
        /* <DEDUP_REMOVED lines=11> */
[----:B------:R1:W-:Y:S01]  /*36e0*/  STL [R1+0xd0], R211 ;  /* 0x0000d0d301007387 */ /* 0x0003e20000100800 */
[----:B------:R-:W-:-:S01]  /*36f0*/  FADD R200, R50, R200 ;  /* 0x000000c832c87221 */ /* 0x000fc20000000000 */
[----:B------:R-:W-:Y:S01]  /*3700*/  FADD R199, R51, R199 ;  /* 0x000000c733c77221 */ /* 0x000fe20000000000 */
        /* <DEDUP_REMOVED lines=69> */
[----:B-----5:R-:W-:Y:S01]  /*3b60*/  FADD R0, R121, R0 ;  /* 0x0000000079007221 */ /* 0x020fe20000000000 */
[----:B---3--:R-:W-:-:S01]  /*3b70*/  FADD R227, R134, R227 ;  /* 0x000000e386e37221 */ /* 0x008fc20000000000 */
[----:B----4-:R-:W-:Y:S01]  /*3b80*/  FADD R226, R133, R226 ;  /* 0x000000e285e27221 */ /* 0x010fe20000000000 */
[----:B--2---:R-:W-:-:S01]  /*3b90*/  FADD R225, R132, R225 ;  /* 0x000000e184e17221 */ /* 0x004fc20000000000 */
        /* <DEDUP_REMOVED lines=9> */
[----:B------:R-:W-:-:S05]  /*3c30*/  FADD R215, R122, R215 ;  /* 0x000000d77ad77221 */ /* 0x000fca0000000000 */
[----:B------:R2:W-:Y:S04]  /*3c40*/  STL [R1], R215 ;  /* 0x000000d701007387 */ /* 0x0005e80000100800 */
[----:B------:R3:W-:Y:S04]  /*3c50*/  STL [R1+0x4], R216 ;  /* 0x000004d801007387 */ /* 0x0007e80000100800 */
        /* <DEDUP_REMOVED lines=8> */
[----:B-1----:R-:W4:Y:S04]  /*3ce0*/  LDL.LU R211, [R1+0x34] ;  /* 0x0000340001d37983 */ /* 0x002f280000300800 */
[----:B------:R1:W-:Y:S04]  /*3cf0*/  STL [R1+0x28], R225 ;  /* 0x000028e101007387 */ /* 0x0003e80000100800 */
[----:B------:R-:W4:Y:S04]  /*3d00*/  LDL.LU R212, [R1+0x38] ;  /* 0x0000380001d47983 */ /* 0x000f280000300800 */
[----:B------:R1:W-:Y:S04]  /*3d10*/  STL [R1+0x2c], R226 ;  /* 0x00002ce201007387 */ /* 0x0003e80000100800 */
[----:B------:R-:W4:Y:S04]  /*3d20*/  LDL.LU R213, [R1+0x3c] ;  /* 0x00003c0001d57983 */ /* 0x000f280000300800 */
[----:B------:R1:W-:Y:S04]  /*3d30*/  STL [R1+0x30], R227 ;  /* 0x000030e301007387 */ /* 0x0003e80000100800 */
[----:B------:R-:W4:Y:S04]  /*3d40*/  LDL.LU R214, [R1+0x40] ;  /* 0x0000400001d67983 */ /* 0x000f280000300800 */
[----:B--2---:R-:W2:Y:S04]  /*3d50*/  LDL.LU R215, [R1+0x44] ;  /* 0x0000440001d77983 */ /* 0x004ea80000300800 */
[----:B---3--:R-:W3:Y:S04]  /*3d60*/  LDL.LU R216, [R1+0x48] ;  /* 0x0000480001d87983 */ /* 0x008ee80000300800 */
[----:B----4-:R-:W4:Y:S04]  /*3d70*/  LDL.LU R217, [R1+0x4c] ;  /* 0x00004c0001d97983 */ /* 0x010f280000300800 */
[----:B0-----:R-:W4:Y:S04]  /*3d80*/  LDL.LU R218, [R1+0x50] ;  /* 0x0000500001da7983 */ /* 0x001f280000300800 */
[----:B------:R-:W4:Y:S04]  /*3d90*/  LDL.LU R219, [R1+0x54] ;  /* 0x0000540001db7983 */ /* 0x000f280000300800 */
[----:B------:R-:W4:Y:S04]  /*3da0*/  LDL.LU R220, [R1+0x58] ;  /* 0x0000580001dc7983 */ /* 0x000f280000300800 */
[----:B------:R-:W4:Y:S04]  /*3db0*/  LDL.LU R221, [R1+0x5c] ;  /* 0x00005c0001dd7983 */ /* 0x000f280000300800 */
[----:B------:R-:W4:Y:S04]  /*3dc0*/  LDL.LU R222, [R1+0x60] ;  /* 0x0000600001de7983 */ /* 0x000f280000300800 */
[----:B------:R-:W4:Y:S04]  /*3dd0*/  LDL.LU R223, [R1+0x64] ;  /* 0x0000640001df7983 */ /* 0x000f280000300800 */
[----:B------:R-:W4:Y:S04]  /*3de0*/  LDL.LU R224, [R1+0x68] ;  /* 0x0000680001e07983 */ /* 0x000f280000300800 */
[----:B-1----:R-:W4:Y:S04]  /*3df0*/  LDL.LU R225, [R1+0x6c] ;  /* 0x00006c0001e17983 */ /* 0x002f280000300800 */
[----:B------:R-:W4:Y:S04]  /*3e00*/  LDL.LU R226, [R1+0x70] ;  /* 0x0000700001e27983 */ /* 0x000f280000300800 */
[----:B------:R-:W4:Y:S01]  /*3e10*/  LDL.LU R227, [R1+0x74] ;  /* 0x0000740001e37983 */ /* 0x000f220000300800 */
[----:B------:R-:W-:-:S05]  /*3e20*/  FADD R211, R135, R211 ;  /* 0x000000d387d37221 */ /* 0x000fca0000000000 */
[----:B------:R0:W-:Y:S01]  /*3e30*/  STL [R1+0x34], R211 ;  /* 0x000034d301007387 */ /* 0x0001e20000100800 */
[----:B------:R-:W-:-:S03]  /*3e40*/  FADD R212, R136, R212 ;  /* 0x000000d488d47221 */ /* 0x000fc60000000000 */
[----:B0-----:R1:W5:Y:S01]  /*3e50*/  LDL.LU R211, [R1+0xd0] ;  /* 0x0000d00001d37983 */ /* 0x0013620000300800 */
[----:B------:R-:W-:-:S03]  /*3e60*/  FADD R213, R137, R213 ;  /* 0x000000d589d57221 */ /* 0x000fc60000000000 */
[----:B------:R0:W-:Y:S01]  /*3e70*/  STL [R1+0x38], R212 ;  /* 0x000038d401007387 */ /* 0x0001e20000100800 */
[----:B------:R-:W-:-:S01]  /*3e80*/  FADD R214, R138, R214 ;  /* 0x000000d68ad67221 */ /* 0x000fc20000000000 */
[----:B--2---:R-:W-:Y:S02]  /*3e90*/  FADD R215, R139, R215 ;  /* 0x000000d78bd77221 */ /* 0x004fe40000000000 */
[----:B0-----:R1:W5:Y:S01]  /*3ea0*/  LDL.LU R212, [R1+0xcc] ;  /* 0x0000cc0001d47983 */ /* 0x0013620000300800 */
[----:B---3--:R-:W-:-:S03]  /*3eb0*/  FADD R216, R140, R216 ;  /* 0x000000d88cd87221 */ /* 0x008fc60000000000 */
[----:B------:R0:W-:Y:S01]  /*3ec0*/  STL [R1+0x3c], R213 ;  /* 0x00003cd501007387 */ /* 0x0001e20000100800 */
[----:B----4-:R-:W-:-:S03]  /*3ed0*/  FADD R217, R141, R217 ;  /* 0x000000d98dd97221 */ /* 0x010fc60000000000 */
[----:B0-----:R1:W5:Y:S01]  /*3ee0*/  LDL.LU R213, [R1+0xc8] ;  /* 0x0000c80001d57983 */ /* 0x0013620000300800 */
[----:B------:R-:W-:-:S03]  /*3ef0*/  FADD R218, R142, R218 ;  /* 0x000000da8eda7221 */ /* 0x000fc60000000000 */
[----:B------:R0:W-:Y:S01]  /*3f00*/  STL [R1+0x40], R214 ;  /* 0x000040d601007387 */ /* 0x0001e20000100800 */
[----:B------:R-:W-:-:S01]  /*3f10*/  FADD R219, R143, R219 ;  /* 0x000000db8fdb7221 */ /* 0x000fc20000000000 */
[----:B------:R-:W-:Y:S02]  /*3f20*/  FADD R220, R144, R220 ;  /* 0x000000dc90dc7221 */ /* 0x000fe40000000000 */
[----:B0-----:R1:W5:Y:S04]  /*3f30*/  LDL.LU R214, [R1+0xc4] ;  /* 0x0000c40001d67983 */ /* 0x0013680000300800 */
[----:B------:R0:W-:Y:S01]  /*3f40*/  STL [R1+0x44], R215 ;  /* 0x000044d701007387 */ /* 0x0001e20000100800 */
[----:B------:R-:W-:-:S01]  /*3f50*/  FADD R221, R145, R221 ;  /* 0x000000dd91dd7221 */ /* 0x000fc20000000000 */
[----:B------:R-:W-:-:S02]  /*3f60*/  FADD R222, R146, R222 ;  /* 0x000000de92de7221 */ /* 0x000fc40000000000 */
[----:B0-----:R1:W5:Y:S04]  /*3f70*/  LDL.LU R215, [R1+0xc0] ;  /* 0x0000c00001d77983 */ /* 0x0013680000300800 */
[----:B------:R0:W-:Y:S01]  /*3f80*/  STL [R1+0x48], R216 ;  /* 0x000048d801007387 */ /* 0x0001e20000100800 */
[----:B------:R-:W-:-:S03]  /*3f90*/  FADD R223, R147, R223 ;  /* 0x000000df93df7221 */ /* 0x000fc60000000000 */
        /* <DEDUP_REMOVED lines=13> */
[----:B------:R0:W-:Y:S04]  /*4070*/  STL [R1+0x5c], R221 ;  /* 0x00005cdd01007387 */ /* 0x0001e80000100800 */
        /* <DEDUP_REMOVED lines=12> */
[----:B0-----:R1:W5:Y:S01]  /*4140*/  LDL.LU R227, [R1+0x90] ;  /* 0x0000900001e37983 */ /* 0x0013620000300800 */
[----:B------:R-:W-:-:S05]  /*4150*/  UMOV UR6, URZ ;  /* 0x0000003f00067c82 */ /* 0x000fca0008000000 */
.L_x_29:
[----:B------:R-:W-:Y:S05]  /*4160*/  @!P1 BRA `(.L_x_30) ;  /* 0x0000000000049947 */ /* 0x000fea0003800000 */
[----:B------:R-:W-:Y:S01]  /*4170*/  BPT.TRAP 0x1 ;  /* 0x000000040000795c */ /* 0x000fe20000300000 */
.L_x_30:
[----:B------:R3:W-:Y:S04]  /*4180*/  STL [R1+0x94], R2 ;  /* 0x0000940201007387 */ /* 0x0007e80000100800 */
[----:B---3--:R-:W3:Y:S04]  /*4190*/  LDL R2, [R1+0x78] ;  /* 0x0000780001027983 */ /* 0x008ee80000100800 */
[----:B-----5:R4:W-:Y:S04]  /*41a0*/  STL [R1+0x90], R0 ;  /* 0x0000900001007387 */ /* 0x0209e80000100800 */
[----:B----4-:R-:W4:Y:S01]  /*41b0*/  LDL R0, [R1+0x7c] ;  /* 0x00007c0001007983 */ /* 0x010f220000100800 */
[----:B0-----:R-:W-:Y:S01]  /*41c0*/  IMAD.U32 R229, RZ, RZ, UR17 ;  /* 0x00000011ffe57e24 */ /* 0x001fe2000f8e00ff */
[----:B---3--:R-:W-:-:S02]  /*41d0*/  ISETP.NE.AND P0, PT, R2, RZ, PT ;  /* 0x000000ff0200720c */ /* 0x008fc40003f05270 */
[----:B------:R0:W5:Y:S11]  /*41e0*/  LDL.LU R2, [R1+0x94] ;  /* 0x0000940001027983 */ /* 0x0001760000300800 */
[----:B------:R-:W-:-:S05]  /*41f0*/  @P0 LEA R229, R229, UR14, 0x3 ;  /* 0x0000000ee5e50c11 */ /* 0x000fca000f8e18ff */
[----:B------:R-:W-:-:S05]  /*4200*/  @P0 VIADD R229, R229, 0x90 ;  /* 0x00000090e5e50836 */ /* 0x000fca0000000000 */
[----:B----4-:R-:W-:Y:S02]  /*4210*/  @P0 PRMT R229, R0, 0x654, R229 ;  /* 0x0000065400e50816 */ /* 0x010fe400000000e5 */
[----:B------:R0:W5:Y:S01]  /*4220*/  LDL.LU R0, [R1+0x90] ;  /* 0x0000900001007983 */ /* 0x0001620000300800 */
[----:B------:R-:W-:Y:S01]  /*4230*/  UISETP.GT.U32.AND UP0, UPT, UR13, 0x1, UPT ;  /* 0x000000010d00788c */ /* 0x000fe2000bf04070 */
[----:B------:R0:W-:Y:S05]  /*4240*/  @P0 SYNCS.ARRIVE.TRANS64.RED.A1T0 RZ, [R229+URZ], RZ ;  /* 0x000000ffe5ff09a7 */ /* 0x0001ea000810043f */
[----:B------:R-:W-:-:S13]  /*4250*/  PLOP3.LUT P0, PT, PT, PT, UP0, 0x80, 0x0 ;  /* 0x000000000000781c */ /* 0x000fda0003f0f008 */
[----:B0-----:R-:W-:Y:S05]  /*4260*/  @P0 BRA `(.L_x_31) ;  /* 0x0000000000040947 */ /* 0x001fea0003800000 */
[----:B------:R-:W-:Y:S01]  /*4270*/  BPT.TRAP 0x1 ;  /* 0x000000040000795c */ /* 0x000fe20000300000 */
.L_x_31:
[----:B------:R-:W-:Y:S01]  /*4280*/  UIADD3 UR16, UR16, 0x1, URZ ;  /* 0x0000000110107890 */ /* 0x000fe2000fffe03f */
[C---:B------:R-:W-:Y:S01]  /*4290*/  ISETP.GT.AND P0, PT, R228.reuse, 0x1, PT ;  /* 0x00000001e400780c */ /* 0x040fe20003f04270 */
[----:B------:R-:W-:Y:S01]  /*42a0*/  UIADD3 UR17, UR17, 0x1, URZ ;  /* 0x0000000111117890 */ /* 0x000fe2000fffe03f */
[----:B------:R-:W-:Y:S01]  /*42b0*/  VIADD R228, R228, 0xffffffff ;  /* 0xffffffffe4e47836 */ /* 0x000fe20000000000 */
[----:B------:R-:W-:Y:S02]  /*42c0*/  UISETP.NE.AND UP0, UPT, UR16, 0x12, UPT ;  /* 0x000000121000788c */ /* 0x000fe4000bf05270 */
[----:B------:R-:W-:Y:S02]  /*42d0*/  UISETP.NE.AND UP1, UPT, UR17, 0x12, UPT ;  /* 0x000000121100788c */ /* 0x000fe4000bf25270 */
[----:B------:R-:W-:Y:S02]  /*42e0*/  USEL UR8, URZ, 0x1, UP0 ;  /* 0x000000013f087887 */ /* 0x000fe40008000000 */
[----:B------:R-:W-:-:S02]  /*42f0*/  USEL UR16, UR16, URZ, UP0 ;  /* 0x0000003f10107287 */ /* 0x000fc40008000000 */
[----:B------:R-:W-:Y:S02]  /*4300*/  USEL UR17, UR17, URZ, UP1 ;  /* 0x0000003f11117287 */ /* 0x000fe40008800000 */
[----:B------:R-:W-:Y:S01]  /*4310*/  LOP3.LUT R227, R227, UR8, RZ, 0x3c, !PT ;  /* 0x00000008e3e37c12 */ /* 0x000fe2000f8e3cff */
[----:B------:R-:W-:Y:S01]  /*4320*/  UMOV UR8, 0x1 ;  /* 0x0000000100087882 */ /* 0x000fe20000000000 */
[----:B------:R-:W-:Y:S08]  /*4330*/  @P0 BRA `(.L_x_32) ;  /* 0xffffffec007c0947 */ /* 0x000ff0000383ffff */
.L_x_24:
[----:B------:R-:W-:-:S04]  /*4340*/  UISETP.NE.AND UP0, UPT, UR6, URZ, UPT ;  /* 0x0000003f0600728c */ /* 0x000fc8000bf05270 */
[----:B------:R-:W-:-:S06]  /*4350*/  USEL UR6, URZ, 0x1, !UP0 ;  /* 0x000000013f067887 */ /* 0x000fcc000c000000 */
[----:B------:R-:W-:-:S13]  /*4360*/  ISETP.NE.AND P0, PT, RZ, UR6, PT ;  /* 0x00000006ff007c0c */ /* 0x000fda000bf05270 */
[----:B------:R-:W-:Y:S05]  /*4370*/  @!P0 BRA `(.L_x_33) ;  /* 0x0000000c00dc8947 */ /* 0x000fea0003800000 */
[----:B------:R-:W3:Y:S04]  /*4380*/  LDL.LU R227, [R1+0x74] ;  /* 0x0000740001e37983 */ /* 0x000ee80000300800 */
[----:B---3--:R0:W-:Y:S04]  /*4390*/  STL [R1+0x90], R227 ;  /* 0x000090e301007387 */ /* 0x0081e80000100800 */
[----:B0-----:R-:W3:Y:S04]  /*43a0*/  LDL.LU R227, [R1+0x70] ;  /* 0x0000700001e37983 */ /* 0x001ee80000300800 */
        /* <DEDUP_REMOVED lines=55> */
[----:B0-----:R-:W3:Y:S01]  /*4720*/  LDL.LU R227, [R1] ;  /* 0x0000000001e37983 */ /* 0x001ee20000300800 */
[----:B------:R-:W-:-:S02]  /*4730*/  WARPGROUP.DEPBAR.LE gsb0, 0x0 ;  /* 0x00008000000079c5 */ /* 0x000fc40000010000 */
[----:B------:R-:W-:Y:S01]  /*4740*/  FADD R226, R24, R226 ;  /* 0x000000e218e27221 */ /* 0x000fe20000000000 */
        /* <DEDUP_REMOVED lines=95> */
[----:B-----5:R-:W-:Y:S01]  /*4d40*/  FADD R2, R120, R2 ;  /* 0x0000000278027221 */ /* 0x020fe20000000000 */
[----:B------:R-:W-:Y:S01]  /*4d50*/  FADD R0, R121, R0 ;  /* 0x0000000079007221 */ /* 0x000fe20000000000 */
[----:B---3--:R-:W-:-:S05]  /*4d60*/  FADD R227, R122, R227 ;  /* 0x000000e37ae37221 */ /* 0x008fca0000000000 */
[----:B------:R0:W-:Y:S04]  /*4d70*/  STL [R1], R227 ;  /* 0x000000e301007387 */ /* 0x0001e80000100800 */
[----:B0-----:R-:W3:Y:S02]  /*4d80*/  LDL.LU R227, [R1+0x100] ;  /* 0x0001000001e37983 */ /* 0x001ee40000300800 */
[----:B---3--:R-:W-:-:S05]  /*4d90*/  FADD R227, R123, R227 ;  /* 0x000000e37be37221 */ /* 0x008fca0000000000 */
[----:B------:R0:W-:Y:S04]  /*4da0*/  STL [R1+0x4], R227 ;  /* 0x000004e301007387 */ /* 0x0001e80000100800 */
        /* <DEDUP_REMOVED lines=83> */
[----:B------:R0:W-:Y:S02]  /*52e0*/  STL [R1+0x74], R227 ;  /* 0x000074e301007387 */ /* 0x0001e40000100800 */
.L_x_33:
[----:B------:R-:W-:Y:S02]  /*52f0*/  WARPGROUP.DEPBAR.LE gsb0, 0x0 ;  /* 0x00008000000079c5 */ /* 0x000fe40000010000 */
[----:B------:R-:W3:Y:S02]  /*5300*/  LDC R24, c[0x0][0x28c] ;  /* 0x0000a300ff187b82 */ /* 0x000ee40000000800 */
[----:B---3--:R-:W-:-:S13]  /*5310*/  ISETP.GE.AND P0, PT, R24, 0x1, PT ;  /* 0x000000011800780c */ /* 0x008fda0003f06270 */
[----:B------:R-:W-:Y:S05]  /*5320*/  @!P0 BRA `(.L_x_34) ;  /* 0x0000000000648947 */ /* 0x000fea0003800000 */
[----:B------:R-:W-:-:S06]  /*5330*/  UISETP.NE.AND UP0, UPT, UR22, 0x3, UPT ;  /* 0x000000031600788c */ /* 0x000fcc000bf05270 */
[----:B------:R-:W-:-:S13]  /*5340*/  PLOP3.LUT P0, PT, PT, PT, UP0, 0x80, 0x0 ;  /* 0x000000000000781c */ /* 0x000fda0003f0f008 */
[----:B------:R-:W-:Y:S05]  /*5350*/  @!P0 BRA `(.L_x_35) ;  /* 0x0000000000048947 */ /* 0x000fea0003800000 */
[----:B------:R-:W-:Y:S01]  /*5360*/  BPT.TRAP 0x1 ;  /* 0x000000040000795c */ /* 0x000fe20000300000 */
.L_x_35:
[----:B0-----:R-:W3:Y:S01]  /*5370*/  LDL R227, [R1+0x78] ;  /* 0x0000780001e37983 */ /* 0x001ee20000100800 */
[----:B------:R-:W-:Y:S01]  /*5380*/  BSSY B0, `(.L_x_36) ;  /* 0x000000f000007945 */ /* 0x000fe20003800000 */
[----:B---3--:R-:W-:-:S13]  /*5390*/  ISETP.NE.AND P0, PT, R227, RZ, PT ;  /* 0x000000ffe300720c */ /* 0x008fda0003f05270 */
[----:B------:R-:W-:Y:S05]  /*53a0*/  @!P0 BRA `(.L_x_37) ;  /* 0x0000000000308947 */ /* 0x000fea0003800000 */
[----:B------:R-:W3:Y:S01]  /*53b0*/  LDL R227, [R1+0x7c] ;  /* 0x00007c0001e37983 */ /* 0x000ee20000100800 */
[----:B------:R-:W-:-:S04]  /*53c0*/  UISETP.LT.AND UP0, UPT, UR12, 0x1, UPT ;  /* 0x000000010c00788c */ /* 0x000fc8000bf01270 */
[----:B------:R-:W-:-:S04]  /*53d0*/  USEL UR8, UR12, 0x1, UP0 ;  /* 0x000000010c087887 */ /* 0x000fc80008000000 */
[----:B------:R-:W-:-:S04]  /*53e0*/  UIADD3 UR8, UR5, UR12, -UR8 ;  /* 0x0000000c05087290 */ /* 0x000fc8000fffe808 */
[----:B------:R-:W-:-:S04]  /*53f0*/  UIMAD.WIDE.U32 UR6, UR8, 0x38e38e39, URZ ;  /* 0x38e38e39080678a5 */ /* 0x000fc8000f8e003f */
[----:B------:R-:W-:-:S04]  /*5400*/  USHF.R.U32.HI UR6, URZ, 0x2, UR7 ;  /* 0x000000023f067899 */ /* 0x000fc80008011607 */
[----:B------:R-:W-:-:S04]  /*5410*/  UIMAD UR8, UR6, -0x12, UR8 ;  /* 0xffffffee060878a4 */ /* 0x000fc8000f8e0208 */
[----:B------:R-:W-:-:S04]  /*5420*/  ULEA UR8, UR8, UR14, 0x3 ;  /* 0x0000000e08087291 */ /* 0x000fc8000f8e183f */
[----:B------:R-:W-:-:S06]  /*5430*/  UIADD3 UR8, UR8, 0x90, URZ ;  /* 0x0000009008087890 */ /* 0x000fcc000fffe03f */
[----:B------:R-:W-:-:S05]  /*5440*/  IMAD.U32 R24, RZ, RZ, UR8 ;  /* 0x00000008ff187e24 */ /* 0x000fca000f8e00ff */
[----:B---3--:R-:W-:-:S04]  /*5450*/  PRMT R24, R227, 0x654, R24 ;  /* 0x00000654e3187816 */ /* 0x008fc80000000018 */
[----:B------:R0:W-:Y:S03]  /*5460*/  SYNCS.ARRIVE.TRANS64.RED.A1T0 RZ, [R24+URZ], RZ ;  /* 0x000000ff18ff79a7 */ /* 0x0001e6000810043f */
.L_x_37:
[----:B------:R-:W-:Y:S05]  /*5470*/  BSYNC B0 ;  /* 0x0000000000007941 */ /* 0x000fea0003800000 */
.L_x_36:
[----:B------:R-:W-:-:S06]  /*5480*/  UISETP.GT.U32.AND UP0, UPT, UR13, 0x1, UPT ;  /* 0x000000010d00788c */ /* 0x000fcc000bf04070 */
[----:B------:R-:W-:-:S13]  /*5490*/  PLOP3.LUT P0, PT, PT, PT, UP0, 0x80, 0x0 ;  /* 0x000000000000781c */ /* 0x000fda0003f0f008 */
[----:B------:R-:W-:Y:S05]  /*54a0*/  @P0 BRA `(.L_x_34) ;  /* 0x0000000000040947 */ /* 0x000fea0003800000 */
[----:B------:R-:W-:Y:S01]  /*54b0*/  BPT.TRAP 0x1 ;  /* 0x000000040000795c */ /* 0x000fe20000300000 */
.L_x_34:
[----:B-----5:R3:W-:Y:S01]  /*54c0*/  STL [R1+0x94], R2 ;  /* 0x0000940201007387 */ /* 0x0207e20000100800 */
[----:B------:R-:W4:Y:S01]  /*54d0*/  LDC R28, c[0x0][0x288] ;  /* 0x0000a200ff1c7b82 */ /* 0x000f220000000800 */
[----:B------:R-:W-:Y:S02]  /*54e0*/  UIADD3 UR9, UR12, UR5, URZ ;  /* 0x000000050c097290 */ /* 0x000fe4000fffe03f */
[----:B------:R0:W-:Y:S01]  /*54f0*/  STL [R1+0x90], R0 ;  /* 0x0000900001007387 */ /* 0x0001e20000100800 */
[----:B------:R-:W-:Y:S01]  /*5500*/  USHF.R.S32.HI UR10, URZ, 0x1f, UR23 ;  /* 0x0000001f3f0a7899 */ /* 0x000fe20008011417 */
[----:B------:R-:W-:Y:S01]  /*5510*/  ULDC.64 UR14, c[0x0][0x5d0] ;  /* 0x00017400000e7ab9 */ /* 0x000fe20000000a00 */
[----:B------:R-:W-:Y:S01]  /*5520*/  ULDC UR11, c[0x0][0x284] ;  /* 0x0000a100000b7ab9 */ /* 0x000fe20000000800 */
[----:B---3--:R-:W3:Y:S01]  /*5530*/  S2R R2, SR_TID.X ;  /* 0x0000000000027919 */ /* 0x008ee20000002100 */
[----:B0-----:R-:W2:Y:S04]  /*5540*/  LDL.LU R0, [R1+0x88] ;  /* 0x0000880001007983 */ /* 0x001ea80000300800 */
[----:B------:R-:W4:Y:S01]  /*5550*/  LDL.LU R227, [R1+0x8c] ;  /* 0x00008c0001e37983 */ /* 0x000f220000300800 */
[----:B------:R-:W-:-:S02]  /*5560*/  UISETP.GT.U32.AND UP0, UPT, UR9, 0x11, UPT ;  /* 0x000000110900788c */ /* 0x000fc4000bf04070 */
[----:B------:R-:W-:Y:S01]  /*5570*/  UISETP.GE.U32.AND UP1, UPT, UR12, 0x12, UPT ;  /* 0x000000120c00788c */ /* 0x000fe2000bf26070 */
[--C-:B---3--:R-:W-:Y:S02]  /*5580*/  SHF.R.U32.HI R24, RZ, 0x2, R2.reuse ;  /* 0x00000002ff187819 */ /* 0x108fe40000011602 */
[----:B------:R-:W-:Y:S02]  /*5590*/  LOP3.LUT R26, R2, 0x60, RZ, 0xc0, !PT ;  /* 0x00000060021a7812 */ /* 0x000fe400078ec0ff */
[----:B------:R-:W-:Y:S02]  /*55a0*/  SHF.R.U32.HI R27, RZ, 0x7, R2 ;  /* 0x00000007ff1b7819 */ /* 0x000fe40000011602 */
[----:B------:R-:W-:Y:S02]  /*55b0*/  LOP3.LUT R25, R24, 0x7, RZ, 0xc0, !PT ;  /* 0x0000000718197812 */ /* 0x000fe400078ec0ff */
[----:B------:R-:W-:Y:S02]  /*55c0*/  SHF.R.U32.HI R26, RZ, 0x1, R26 ;  /* 0x00000001ff1a7819 */ /* 0x000fe4000001161a */
[----:B------:R-:W-:-:S02]  /*55d0*/  LOP3.LUT R24, R27, 0x1, RZ, 0xc0, !PT ;  /* 0x000000011b187812 */ /* 0x000fc400078ec0ff */
[----:B------:R-:W-:-:S03]  /*55e0*/  IADD3 R29, RZ, -R26, -R25 ;  /* 0x8000001aff1d7210 */ /* 0x000fc60007ffe819 */
[C---:B------:R-:W-:Y:S02]  /*55f0*/  IMAD.SHL.U32 R30, R24.reuse, 0x40, RZ ;  /* 0x00000040181e7824 */ /* 0x040fe400078e00ff */
[----:B------:R-:W-:Y:S02]  /*5600*/  IMAD R29, R24, -0x40, R29 ;  /* 0xffffffc0181d7824 */ /* 0x000fe400078e021d */
[----:B------:R-:W-:Y:S01]  /*5610*/  IMAD.SHL.U32 R24, R2, 0x2, RZ ;  /* 0x0000000202187824 */ /* 0x000fe200078e00ff */
[----:B------:R-:W-:-:S04]  /*5620*/  LOP3.LUT R27, R30, 0x40, R25, 0xe2, !PT ;  /* 0x000000401e1b7812 */ /* 0x000fc800078ee219 */
[----:B------:R-:W-:Y:S02]  /*5630*/  LOP3.LUT R30, R24, 0x6, RZ, 0xc0, !PT ;  /* 0x00000006181e7812 */ /* 0x000fe400078ec0ff */
[----:B------:R-:W-:Y:S02]  /*5640*/  LOP3.LUT R24, R2, 0x3, RZ, 0xc0, !PT ;  /* 0x0000000302187812 */ /* 0x000fe400078ec0ff */
[----:B------:R0:W5:Y:S01]  /*5650*/  LDL.LU R2, [R1+0x94] ;  /* 0x0000940001027983 */ /* 0x0001620000300800 */
[----:B------:R-:W-:Y:S01]  /*5660*/  UIMAD.WIDE.U32 UR6, UR9, 0x38e38e39, URZ ;  /* 0x38e38e39090678a5 */ /* 0x000fe2000f8e003f */
[----:B--2---:R-:W-:Y:S01]  /*5670*/  PRMT R30, R30, 0x6540, R0 ;  /* 0x000065401e1e7816 */ /* 0x004fe20000000000 */
[----:B------:R-:W-:Y:S02]  /*5680*/  IMAD.SHL.U32 R35, R0, 0x100, RZ ;  /* 0x0000010000237824 */ /* 0x000fe400078e00ff */
[----:B------:R0:W5:Y:S01]  /*5690*/  LDL.LU R0, [R1+0x90] ;  /* 0x0000900001007983 */ /* 0x0001620000300800 */
[----:B----4-:R-:W-:Y:S01]  /*56a0*/  IMAD R34, R24, -0x2, R28 ;  /* 0xfffffffe18227824 */ /* 0x010fe200078e021c */
[----:B------:R-:W-:Y:S01]  /*56b0*/  UIMAD UR5, UR10, UR14, URZ ;  /* 0x0000000e0a0572a4 */ /* 0x000fe2000f8e023f */
[----:B------:R-:W-:Y:S01]  /*56c0*/  ISETP.GE.AND P0, PT, R35, R28, PT ;  /* 0x0000001c2300720c */ /* 0x000fe20003f06270 */
[C---:B------:R-:W-:Y:S01]  /*56d0*/  IMAD.SHL.U32 R28, R227.reuse, 0x80, RZ ;  /* 0x00000080e31c7824 */ /* 0x040fe200078e00ff */
[----:B------:R-:W-:Y:S01]  /*56e0*/  UISETP.LT.U32.AND UP0, UPT, UR12, 0x12, UP0 ;  /* 0x000000120c00788c */ /* 0x000fe20008701070 */
[--C-:B------:R-:W-:Y:S01]  /*56f0*/  SHF.R.S32.HI R31, RZ, 0x1f, R30.reuse ;  /* 0x0000001fff1f7819 */ /* 0x100fe2000001141e */
[----:B------:R-:W-:Y:S01]  /*5700*/  UIMAD UR8, UR23, UR15, UR5 ;  /* 0x0000000f170872a4 */ /* 0x000fe2000f8e0205 */
[----:B------:R-:W-:Y:S01]  /*5710*/  IMAD.U32 R25, RZ, RZ, UR14 ;  /* 0x0000000eff197e24 */ /* 0x000fe2000f8e00ff */
[C---:B------:R-:W-:Y:S01]  /*5720*/  ISETP.GE.OR P0, PT, R28.reuse, UR11, P0 ;  /* 0x0000000b1c007c0c */ /* 0x040fe20008706670 */
[----:B------:R-:W-:Y:S01]  /*5730*/  USEL UR5, URZ, 0x1, !UP0 ;  /* 0x000000013f057887 */ /* 0x000fe2000c000000 */
[----:B------:R-:W-:Y:S01]  /*5740*/  IMAD.WIDE R32, R227, 0x80, RZ ;  /* 0x00000080e3207825 */ /* 0x000fe200078e02ff */
[----:B------:R-:W-:Y:S01]  /*5750*/  USHF.R.U32.HI UR6, URZ, 0x2, UR7 ;  /* 0x000000023f067899 */ /* 0x000fe20008011607 */
[----:B------:R-:W-:Y:S01]  /*5760*/  IADD3 R38, -R28, UR11, R29 ;  /* 0x0000000b1c267c10 */ /* 0x000fe2000fffe11d */
[----:B------:R-:W-:Y:S01]  /*5770*/  ULOP3.LUT UR4, UR4, UR5, URZ, 0x3c, !UPT ;  /* 0x0000000504047292 */ /* 0x000fe2000f8e3c3f */
[----:B------:R-:W-:Y:S01]  /*5780*/  IMAD.WIDE.U32 R24, R25, UR23, R30 ;  /* 0x0000001719187c25 */ /* 0x000fe2000f8e001e */
[----:B------:R-:W-:Y:S01]  /*5790*/  UIMAD UR5, UR6, -0x12, UR9 ;  /* 0xffffffee060578a4 */ /* 0x000fe2000f8e0209 */
[----:B------:R-:W-:Y:S01]  /*57a0*/  LOP3.LUT R39, R32, R27, R26, 0xfe, !PT ;  /* 0x0000001b20277212 */ /* 0x000fe200078efe1a */
[----:B------:R-:W-:Y:S01]  /*57b0*/  @UP1 ULOP3.LUT UR4, UR4, 0x1, UR6, 0x78, !UPT ;  /* 0x0000000104041892 */ /* 0x000fe2000f8e7806 */
[----:B------:R-:W-:-:S02]  /*57c0*/  VIADD R25, R25, UR8 ;  /* 0x0000000819197c36 */ /* 0x000fc40008000000 */
[----:B------:R-:W-:Y:S02]  /*57d0*/  IMAD.IADD R35, R34, 0x1, -R35 ;  /* 0x0000000122237824 */ /* 0x000fe400078e0a23 */
[----:B------:R-:W-:Y:S01]  /*57e0*/  IMAD.MOV.U32 R34, RZ, RZ, -0x1 ;  /* 0xffffffffff227424 */ /* 0x000fe200078e00ff */
[----:B0-----:R-:W-:Y:S06]  /*57f0*/  @P0 BRA `(.L_x_38) ;  /* 0x0000008c00980947 */ /* 0x001fec0003800000 */
[----:B------:R-:W0:Y:S01]  /*5800*/  LDC.64 R28, c[0x0][0x5c8] ;  /* 0x00017200ff1c7b82 */ /* 0x000e220000000a00 */
[----:B------:R-:W-:Y:S01]  /*5810*/  ULDC.64 UR6, c[0x0][0x5c0] ;  /* 0x0001700000067ab9 */ /* 0x000fe20000000a00 */
[----:B------:R-:W-:Y:S01]  /*5820*/  BSSY B0, `(.L_x_38) ;  /* 0x00008e3000007945 */ /* 0x000fe20003800000 */
[-C--:B0-----:R-:W-:Y:S02]  /*5830*/  IMAD R26, R33, R28.reuse, RZ ;  /* 0x0000001c211a7224 */ /* 0x081fe400078e02ff */
[----:B------:R-:W-:-:S04]  /*5840*/  IMAD.WIDE.U32 R24, R39, R28, R24 ;  /* 0x0000001c27187225 */ /* 0x000fc800078e0018 */
[----:B------:R-:W-:Y:S01]  /*5850*/  IMAD R27, R39, R29, R26 ;  /* 0x0000001d271b7224 */ /* 0x000fe200078e021a */
[----:B------:R-:W-:Y:S02]  /*5860*/  LEA R26, P0, R28, R24, 0x3 ;  /* 0x000000181c1a7211 */ /* 0x000fe400078018ff */
[----:B------:R-:W-:Y:S01]  /*5870*/  IADD3 R24, P1, R24, UR6, RZ ;  /* 0x0000000618187c10 */ /* 0x000fe2000ff3e0ff */
[----:B------:R-:W-:Y:S01]  /*5880*/  IMAD.IADD R27, R25, 0x1, R27 ;  /* 0x00000001191b7824 */ /* 0x000fe200078e021b */
[----:B------:R-:W-:-:S04]  /*5890*/  IADD3 R26, P3, R26, UR6, RZ ;  /* 0x000000061a1a7c10 */ /* 0x000fc8000ff7e0ff */
[----:B------:R-:W-:Y:S02]  /*58a0*/  LEA.HI.X R28, R28, R27, R29, 0x3, P0 ;  /* 0x0000001b1c1c7211 */ /* 0x000fe400000f1c1d */
[----:B------:R-:W-:Y:S02]  /*58b0*/  FSETP.NEU.AND P0, PT, RZ, UR21, PT ;  /* 0x00000015ff007c0b */ /* 0x000fe4000bf0d000 */
[----:B------:R-:W-:Y:S02]  /*58c0*/  IADD3.X R25, R27, UR7, RZ, P1, !PT ;  /* 0x000000071b197c10 */ /* 0x000fe40008ffe4ff */
[----:B------:R-:W-:-:S09]  /*58d0*/  IADD3.X R27, R28, UR7, RZ, P3, !PT ;  /* 0x000000071c1b7c10 */ /* 0x000fd20009ffe4ff */
[----:B------:R-:W-:Y:S05]  /*58e0*/  @!P0 BRA `(.L_x_39) ;  /* 0x0000006800d88947 */ /* 0x000fea0003800000 */
[----:B------:R-:W-:Y:S01]  /*58f0*/  ULDC.64 UR8, c[0x0][0x5b8] ;  /* 0x00016e0000087ab9 */ /* 0x000fe20000000a00 */
[----:B------:R-:W-:Y:S01]  /*5900*/  ISETP.GE.AND P0, PT, R38, 0x1, PT ;  /* 0x000000012600780c */ /* 0x000fe20003f06270 */
[----:B------:R-:W-:Y:S02]  /*5910*/  UIMAD UR6, UR10, UR8, URZ ;  /* 0x000000080a0672a4 */ /* 0x000fe4000f8e023f */
[----:B------:R-:W-:Y:S01]  /*5920*/  IMAD.U32 R29, RZ, RZ, UR8 ;  /* 0x00000008ff1d7e24 */ /* 0x000fe2000f8e00ff */
[----:B------:R-:W-:Y:S01]  /*5930*/  BSSY B1, `(.L_x_40) ;  /* 0x000000f000017945 */ /* 0x000fe20003800000 */
[----:B------:R-:W-:Y:S01]  /*5940*/  ISETP.LT.OR P4, PT, R35, 0x1, !P0 ;  /* 0x000000012300780c */ /* 0x000fe20004781670 */
[----:B------:R-:W-:Y:S02]  /*5950*/  UIMAD UR6, UR23, UR9, UR6 ;  /* 0x00000009170672a4 */ /* 0x000fe4000f8e0206 */
[----:B------:R-:W-:Y:S01]  /*5960*/  IMAD.WIDE.U32 R30, R29, UR23, R30 ;  /* 0x000000171d1e7c25 */ /* 0x000fe2000f8e001e */
[----:B------:R-:W-:-:S03]  /*5970*/  ULDC.64 UR8, c[0x0][0x5a8] ;  /* 0x00016a0000087ab9 */ /* 0x000fc60000000a00 */
[----:B------:R-:W-:Y:S01]  /*5980*/  VIADD R31, R31, UR6 ;  /* 0x000000061f1f7c36 */ /* 0x000fe20008000000 */
[----:B------:R-:W-:Y:S02]  /*5990*/  ULDC.64 UR6, c[0x0][0x5b0] ;  /* 0x00016c0000067ab9 */ /* 0x000fe40000000a00 */
[----:B------:R-:W-:Y:S02]  /*59a0*/  IMAD R36, R33, UR6, RZ ;  /* 0x0000000621247c24 */ /* 0x000fe4000f8e02ff */
[----:B------:R-:W-:-:S04]  /*59b0*/  IMAD.WIDE.U32 R28, R39, UR6, R30 ;  /* 0x00000006271c7c25 */ /* 0x000fc8000f8e001e */
[--C-:B------:R-:W-:Y:S01]  /*59c0*/  IMAD R37, R39, UR7, R36.reuse ;  /* 0x0000000727257c24 */ /* 0x100fe2000f8e0224 */
[----:B------:R-:W-:Y:S02]  /*59d0*/  IADD3 R28, P1, R28, UR8, RZ ;  /* 0x000000081c1c7c10 */ /* 0x000fe4000ff3e0ff */
[----:B------:R-:W-:Y:S02]  /*59e0*/  PRMT R36, RZ, 0x7610, R36 ;  /* 0x00007610ff247816 */ /* 0x000fe40000000024 */
[----:B------:R-:W-:Y:S01]  /*59f0*/  IADD3.X R29, R29, UR9, R37, P1, !PT ;  /* 0x000000091d1d7c10 */ /* 0x000fe20008ffe425 */
[----:B------:R-:W-:Y:S08]  /*5a00*/  @P4 BRA `(.L_x_41) ;  /* 0x0000000000044947 */ /* 0x000ff00003800000 */
[----:B------:R0:W5:Y:S02]  /*5a10*/  LDG.E.U8 R36, desc[UR18][R28.64] ;  /* 0x000000121c247981 */ /* 0x000164000c1e1100 */
.L_x_41:
[----:B------:R-:W-:Y:S05]  /*5a20*/  BSYNC B1 ;  /* 0x0000000000017941 */ /* 0x000fea0003800000 */
.L_x_40:
[----:B-----5:R-:W-:Y:S01]  /*5a30*/  LOP3.LUT R36, R36, 0xff, RZ, 0xc0, !PT ;  /* 0x000000ff24247812 */ /* 0x020fe200078ec0ff */
[----:B------:R-:W-:Y:S01]  /*5a40*/  BSSY B1, `(.L_x_42) ;  /* 0x000000b000017945 */ /* 0x000fe20003800000 */
[----:B------:R-:W-:Y:S02]  /*5a50*/  ISETP.LT.OR P3, PT, R35, 0x2, !P0 ;  /* 0x000000022300780c */ /* 0x000fe40004761670 */
[----:B------:R-:W-:-:S05]  /*5a60*/  F2FP.F16.E4M3.UNPACK_B R36, R36 ;  /* 0x00000024ff24723e */ /* 0x000fca00020006ff */
[----:B------:R-:W-:-:S05]  /*5a70*/  HADD2.F32 R36, -RZ, R36.H0_H0 ;  /* 0x20000024ff247230 */ /* 0x000fca0000004100 */
[----:B------:R-:W-:Y:S01]  /*5a80*/  FMUL R37, R36, UR21 ;  /* 0x0000001524257c20 */ /* 0x000fe20008400000 */
[----:B------:R-:W-:-:S03]  /*5a90*/  PRMT R36, RZ, 0x7610, R36 ;  /* 0x00007610ff247816 */ /* 0x000fc60000000024 */
[----:B------:R-:W-:-:S05]  /*5aa0*/  FFMA R37, R226, UR20, R37 ;  /* 0x00000014e2257c23 */ /* 0x000fca0008000025 */
[----:B------:R-:W-:-:S05]  /*5ab0*/  F2FP.SATFINITE.E4M3.F32.PACK_AB_MERGE_C R37, RZ, R37, RZ ;  /* 0x00000025ff25723e */ /* 0x000fca00048070ff */
[----:B------:R2:W-:Y:S01]  /*5ac0*/  @!P4 STG.E.U8 desc[UR18][R24.64], R37 ;  /* 0x000000251800c986 */ /* 0x0005e2000c101112 */
[----:B------:R-:W-:Y:S05]  /*5ad0*/  @P3 BRA `(.L_x_43) ;  /* 0x0000000000043947 */ /* 0x000fea0003800000 */
[----:B------:R3:W5:Y:S02]  /*5ae0*/  LDG.E.U8 R36, desc[UR18][R28.64+0x1] ;  /* 0x000001121c247981 */ /* 0x000764000c1e1100 */
.L_x_43:
[----:B------:R-:W-:Y:S05]  /*5af0*/  BSYNC B1 ;  /* 0x0000000000017941 */ /* 0x000fea0003800000 */
.L_x_42:
[----:B-----5:R-:W-:Y:S01]  /*5b00*/  LOP3.LUT R36, R36, 0xff, RZ, 0xc0, !PT ;  /* 0x000000ff24247812 */ /* 0x020fe200078ec0ff */
[----:B------:R-:W-:Y:S01]  /*5b10*/  BSSY B1, `(.L_x_44) ;  /* 0x0000013000017945 */ /* 0x000fe20003800000 */
[----:B--2---:R-:W-:Y:S02]  /*5b20*/  IADD3 R37, P1, R39, 0x8, RZ ;  /* 0x0000000827257810 */ /* 0x004fe40007f3e0ff */
[----:B------:R-:W-:-:S03]  /*5b30*/  F2FP.F16.E4M3.UNPACK_B R36, R36 ;  /* 0x00000024ff24723e */ /* 0x000fc600020006ff */
[----:B------:R-:W-:Y:S01]  /*5b40*/  IMAD.X R32, RZ, RZ, R33, P1 ;  /* 0x000000ffff207224 */ /* 0x000fe200008e0621 */
[----:B------:R-:W-:Y:S01]  /*5b50*/  ISETP.GE.AND P1, PT, R38, 0x9, PT ;  /* 0x000000092600780c */ /* 0x000fe20003f26270 */
[----:B------:R-:W-:Y:S02]  /*5b60*/  HADD2.F32 R36, -RZ, R36.H0_H0 ;  /* 0x20000024ff247230 */ /* 0x000fe40000004100 */
[----:B------:R-:W-:Y:S01]  /*5b70*/  IMAD R32, R32, UR6, RZ ;  /* 0x0000000620207c24 */ /* 0x000fe2000f8e02ff */
[----:B------:R-:W-:Y:S01]  /*5b80*/  ISETP.LT.OR P5, PT, R35, 0x1, !P1 ;  /* 0x000000012300780c */ /* 0x000fe20004fa1670 */
[----:B------:R-:W-:-:S04]  /*5b90*/  IMAD.WIDE.U32 R30, R37, UR6, R30 ;  /* 0x00000006251e7c25 */ /* 0x000fc8000f8e001e */
[----:B------:R-:W-:Y:S01]  /*5ba0*/  FMUL R36, R36, UR21 ;  /* 0x0000001524247c20 */ /* 0x000fe20008400000 */
[----:B------:R-:W-:-:S03]  /*5bb0*/  IMAD R37, R37, UR7, R32 ;  /* 0x0000000725257c24 */ /* 0x000fc6000f8e0220 */
[----:B------:R-:W-:Y:S01]  /*5bc0*/  FFMA R36, R225, UR20, R36 ;  /* 0x00000014e1247c23 */ /* 0x000fe20008000024 */
[----:B------:R-:W-:Y:S02]  /*5bd0*/  IADD3 R30, P4, R30, UR8, RZ ;  /* 0x000000081e1e7c10 */ /* 0x000fe4000ff9e0ff */
[----:B------:R-:W-:Y:S02]  /*5be0*/  PRMT R32, RZ, 0x7610, R32 ;  /* 0x00007610ff207816 */ /* 0x000fe40000000020 */
[----:B------:R-:W-:Y:S02]  /*5bf0*/  F2FP.SATFINITE.E4M3.F32.PACK_AB_MERGE_C R33, RZ, R36, RZ ;  /* 0x00000024ff21723e */ /* 0x000fe400048070ff */
[----:B------:R-:W-:-:S03]  /*5c00*/  IADD3.X R31, R31, UR9, R37, P4, !PT ;  /* 0x000000091f1f7c10 */ /* 0x000fc6000a7fe425 */
[----:B------:R2:W-:Y:S01]  /*5c10*/  @!P3 STG.E.U8 desc[UR18][R24.64+0x1], R33 ;  /* 0x000001211800b986 */ /* 0x0005e2000c101112 */
[----:B------:R-:W-:Y:S05]  /*5c20*/  @P5 BRA `(.L_x_45) ;  /* 0x0000000000045947 */ /* 0x000fea0003800000 */
[----:B------:R4:W5:Y:S02]  /*5c30*/  LDG.E.U8 R32, desc[UR18][R30.64] ;  /* 0x000000121e207981 */ /* 0x000964000c1e1100 */
.L_x_45:
[----:B------:R-:W-:Y:S05]  /*5c40*/  BSYNC B1 ;  /* 0x0000000000017941 */ /* 0x000fea0003800000 */
.L_x_44:
[----:B-----5:R-:W-:Y:S01]  /*5c50*/  LOP3.LUT R32, R32, 0xff, RZ, 0xc0, !PT ;  /* 0x000000ff20207812 */ /* 0x020fe200078ec0ff */
[----:B------:R-:W-:Y:S01]  /*5c60*/  BSSY B1, `(.L_x_46) ;  /* 0x000000b000017945 */ /* 0x000fe20003800000 */
[----:B------:R-:W-:Y:S02]  /*5c70*/  ISETP.LT.OR P3, PT, R35, 0x2, !P1 ;  /* 0x000000022300780c */ /* 0x000fe40004f61670 */
[----:B------:R-:W-:-:S05]  /*5c80*/  F2FP.F16.E4M3.UNPACK_B R32, R32 ;  /* 0x00000020ff20723e */ /* 0x000fca00020006ff */
[----:B------:R-:W-:-:S05]  /*5c90*/  HADD2.F32 R32, -RZ, R32.H0_H0 ;  /* 0x20000020ff207230 */ /* 0x000fca0000004100 */
[----:B--2---:R-:W-:Y:S01]  /*5ca0*/  FMUL R33, R32, UR21 ;  /* 0x0000001520217c20 */ /* 0x004fe20008400000 */
[----:B------:R-:W-:-:S03]  /*5cb0*/  PRMT R32, RZ, 0x7610, R32 ;  /* 0x00007610ff207816 */ /* 0x000fc60000000020 */
[----:B------:R-:W-:-:S05]  /*5cc0*/  FFMA R33, R224, UR20, R33 ;  /* 0x00000014e0217c23 */ /* 0x000fca0008000021 */
[----:B------:R-:W-:-:S05]  /*5cd0*/  F2FP.SATFINITE.E4M3.F32.PACK_AB_MERGE_C R33, RZ, R33, RZ ;  /* 0x00000021ff21723e */ /* 0x000fca00048070ff */
[----:B------:R2:W-:Y:S01]  /*5ce0*/  @!P5 STG.E.U8 desc[UR18][R26.64], R33 ;  /* 0x000000211a00d986 */ /* 0x0005e2000c101112 */
[----:B------:R-:W-:Y:S05]  /*5cf0*/  @P3 BRA `(.L_x_47) ;  /* 0x0000000000043947 */ /* 0x000fea0003800000 */
[----:B------:R0:W5:Y:S02]  /*5d00*/  LDG.E.U8 R32, desc[UR18][R30.64+0x1] ;  /* 0x000001121e207981 */ /* 0x000164000c1e1100 */
.L_x_47:
[----:B------:R-:W-:Y:S05]  /*5d10*/  BSYNC B1 ;  /* 0x0000000000017941 */ /* 0x000fea0003800000 */
.L_x_46:
[----:B-----5:R-:W-:Y:S01]  /*5d20*/  LOP3.LUT R32, R32, 0xff, RZ, 0xc0, !PT ;  /* 0x000000ff20207812 */ /* 0x020fe200078ec0ff */
[----:B------:R-:W-:Y:S01]  /*5d30*/  BSSY B1, `(.L_x_48) ;  /* 0x000000b000017945 */ /* 0x000fe20003800000 */
[----:B------:R-:W-:Y:S02]  /*5d40*/  ISETP.LT.OR P4, PT, R35, 0x9, !P0 ;  /* 0x000000092300780c */ /* 0x000fe40004781670 */
[----:B------:R-:W-:-:S05]  /*5d50*/  F2FP.F16.E4M3.UNPACK_B R32, R32 ;  /* 0x00000020ff20723e */ /* 0x000fca00020006ff */
[----:B------:R-:W-:-:S05]  /*5d60*/  HADD2.F32 R32, -RZ, R32.H0_H0 ;  /* 0x20000020ff207230 */ /* 0x000fca0000004100 */
[----:B------:R-:W-:-:S04]  /*5d70*/  FMUL R32, R32, UR21 ;  /* 0x0000001520207c20 */ /* 0x000fc80008400000 */
[----:B------:R-:W-:-:S05]  /*5d80*/  FFMA R32, R223, UR20, R32 ;  /* 0x00000014df207c23 */ /* 0x000fca0008000020 */
[----:B--2---:R-:W-:Y:S02]  /*5d90*/  F2FP.SATFINITE.E4M3.F32.PACK_AB_MERGE_C R33, RZ, R32, RZ ;  /* 0x00000020ff21723e */ /* 0x004fe400048070ff */
[----:B------:R-:W-:-:S03]  /*5da0*/  PRMT R32, RZ, 0x7610, R32 ;  /* 0x00007610ff207816 */ /* 0x000fc60000000020 */
[----:B------:R2:W-:Y:S01]  /*5db0*/  @!P3 STG.E.U8 desc[UR18][R26.64+0x1], R33 ;  /* 0x000001211a00b986 */ /* 0x0005e2000c101112 */
[----:B------:R-:W-:Y:S05]  /*5dc0*/  @P4 BRA `(.L_x_49) ;  /* 0x0000000000044947 */ /* 0x000fea0003800000 */
[----:B------:R0:W5:Y:S02]  /*5dd0*/  LDG.E.U8 R32, desc[UR18][R28.64+0x8] ;  /* 0x000008121c207981 */ /* 0x000164000c1e1100 */
.L_x_49:
[----:B------:R-:W-:Y:S05]  /*5de0*/  BSYNC B1 ;  /* 0x0000000000017941 */ /* 0x000fea0003800000 */
.L_x_48:
        /* <DEDUP_REMOVED lines=12> */
.L_x_51:
[----:B------:R-:W-:Y:S05]  /*5eb0*/  BSYNC B1 ;  /* 0x0000000000017941 */ /* 0x000fea0003800000 */
.L_x_50:
        /* <DEDUP_REMOVED lines=12> */
.L_x_53:
[----:B------:R-:W-:Y:S05]  /*5f80*/  BSYNC B1 ;  /* 0x0000000000017941 */ /* 0x000fea0003800000 */
.L_x_52:
        /* <DEDUP_REMOVED lines=12> */
.L_x_55:
[----:B------:R-:W-:Y:S05]  /*6050*/  BSYNC B1 ;  /* 0x0000000000017941 */ /* 0x000fea0003800000 */
.L_x_54:
        /* <DEDUP_REMOVED lines=12> */
.L_x_57:
[----:B------:R-:W-:Y:S05]  /*6120*/  BSYNC B1 ;  /* 0x0000000000017941 */ /* 0x000fea0003800000 */
.L_x_56:
        /* <DEDUP_REMOVED lines=12> */
.L_x_59:
[----:B------:R-:W-:Y:S05]  /*61f0*/  BSYNC B1 ;  /* 0x0000000000017941 */ /* 0x000fea0003800000 */
.L_x_58:
        /* <DEDUP_REMOVED lines=12> */
.L_x_61:
[----:B------:R-:W-:Y:S05]  /*62c0*/  BSYNC B1 ;  /* 0x0000000000017941 */ /* 0x000fea0003800000 */
.L_x_60:
        /* <DEDUP_REMOVED lines=12> */
.L_x_63:
[----:B------:R-:W-:Y:S05]  /*6390*/  BSYNC B1 ;  /* 0x0000000000017941 */ /* 0x000fea0003800000 */
.L_x_62:
        /* <DEDUP_REMOVED lines=12> */
.L_x_65:
[----:B------:R-:W-:Y:S05]  /*6460*/  BSYNC B1 ;  /* 0x0000000000017941 */ /* 0x000fea0003800000 */
.L_x_64:
        /* <DEDUP_REMOVED lines=12> */
.L_x_67:
[----:B------:R-:W-:Y:S05]  /*6530*/  BSYNC B1 ;  /* 0x0000000000017941 */ /* 0x000fea0003800000 */
.L_x_66:
        /* <DEDUP_REMOVED lines=12> */
.L_x_69:
[----:B------:R-:W-:Y:S05]  /*6600*/  BSYNC B1 ;  /* 0x0000000000017941 */ /* 0x000fea0003800000 */
.L_x_68:
        /* <DEDUP_REMOVED lines=12> */
.L_x_71:
[----:B------:R-:W-:Y:S05]  /*66d0*/  BSYNC B1 ;  /* 0x0000000000017941 */ /* 0x000fea0003800000 */
.L_x_70:
        /* <DEDUP_REMOVED lines=12> */
.L_x_73:
[----:B------:R-:W-:Y:S05]  /*67a0*/  BSYNC B1 ;  /* 0x0000000000017941 */ /* 0x000fea0003800000 */
.L_x_72:
        /* <DEDUP_REMOVED lines=12> */
.L_x_75:
[----:B------:R-:W-:Y:S05]  /*6870*/  BSYNC B1 ;  /* 0x0000000000017941 */ /* 0x000fea0003800000 */
.L_x_74:
        /* <DEDUP_REMOVED lines=12> */
.L_x_77:
[----:B------:R-:W-:Y:S05]  /*6940*/  BSYNC B1 ;  /* 0x0000000000017941 */ /* 0x000fea0003800000 */
.L_x_76:
        /* <DEDUP_REMOVED lines=12> */
.L_x_79:
[----:B------:R-:W-:Y:S05]  /*6a10*/  BSYNC B1 ;  /* 0x0000000000017941 */ /* 0x000fea0003800000 */
.L_x_78:
        /* <DEDUP_REMOVED lines=12> */
.L_x_81:
[----:B------:R-:W-:Y:S05]  /*6ae0*/  BSYNC B1 ;  /* 0x0000000000017941 */ /* 0x000fea0003800000 */
.L_x_80:
        /* <DEDUP_REMOVED lines=12> */
.L_x_83:
[----:B------:R-:W-:Y:S05]  /*6bb0*/  BSYNC B1 ;  /* 0x0000000000017941 */ /* 0x000fea0003800000 */
.L_x_82:
        /* <DEDUP_REMOVED lines=12> */
.L_x_85:
[----:B------:R-:W-:Y:S05]  /*6c80*/  BSYNC B1 ;  /* 0x0000000000017941 */ /* 0x000fea0003800000 */
.L_x_84:
        /* <DEDUP_REMOVED lines=12> */
.L_x_87:
[----:B------:R-:W-:Y:S05]  /*6d50*/  BSYNC B1 ;  /* 0x0000000000017941 */ /* 0x000fea0003800000 */
.L_x_86:
        /* <DEDUP_REMOVED lines=12> */
.L_x_89:
[----:B------:R-:W-:Y:S05]  /*6e20*/  BSYNC B1 ;  /* 0x0000000000017941 */ /* 0x000fea0003800000 */
.L_x_88:
        /* <DEDUP_REMOVED lines=12> */
.L_x_91:
[----:B------:R-:W-:Y:S05]  /*6ef0*/  BSYNC B1 ;  /* 0x0000000000017941 */ /* 0x000fea0003800000 */
.L_x_90:
        /* <DEDUP_REMOVED lines=12> */
.L_x_93:
[----:B------:R-:W-:Y:S05]  /*6fc0*/  BSYNC B1 ;  /* 0x0000000000017941 */ /* 0x000fea0003800000 */
.L_x_92:
        /* <DEDUP_REMOVED lines=12> */
.L_x_95:
[----:B------:R-:W-:Y:S05]  /*7090*/  BSYNC B1 ;  /* 0x0000000000017941 */ /* 0x000fea0003800000 */
.L_x_94:
        /* <DEDUP_REMOVED lines=12> */
.L_x_97:
[----:B------:R-:W-:Y:S05]  /*7160*/  BSYNC B1 ;  /* 0x0000000000017941 */ /* 0x000fea0003800000 */
.L_x_96:
        /* <DEDUP_REMOVED lines=12> */
.L_x_99:
[----:B------:R-:W-:Y:S05]  /*7230*/  BSYNC B1 ;  /* 0x0000000000017941 */ /* 0x000fea0003800000 */
.L_x_98:
        /* <DEDUP_REMOVED lines=12> */
.L_x_101:
[----:B------:R-:W-:Y:S05]  /*7300*/  BSYNC B1 ;  /* 0x0000000000017941 */ /* 0x000fea0003800000 */
.L_x_100:
        /* <DEDUP_REMOVED lines=12> */
.L_x_103:
[----:B------:R-:W-:Y:S05]  /*73d0*/  BSYNC B1 ;  /* 0x0000000000017941 */ /* 0x000fea0003800000 */
.L_x_102:
        /* <DEDUP_REMOVED lines=12> */
.L_x_105:
[----:B------:R-:W-:Y:S05]  /*74a0*/  BSYNC B1 ;  /* 0x0000000000017941 */ /* 0x000fea0003800000 */
.L_x_104:
        /* <DEDUP_REMOVED lines=12> */
.L_x_107:
[----:B------:R-:W-:Y:S05]  /*7570*/  BSYNC B1 ;  /* 0x0000000000017941 */ /* 0x000fea0003800000 */
.L_x_106:
        /* <DEDUP_REMOVED lines=12> */
.L_x_109:
[----:B------:R-:W-:Y:S05]  /*7640*/  BSYNC B1 ;  /* 0x0000000000017941 */ /* 0x000fea0003800000 */
.L_x_108:
        /* <DEDUP_REMOVED lines=12> */
.L_x_111:
[----:B------:R-:W-:Y:S05]  /*7710*/  BSYNC B1 ;  /* 0x0000000000017941 */ /* 0x000fea0003800000 */
.L_x_110:
        /* <DEDUP_REMOVED lines=12> */
.L_x_113:
[----:B------:R-:W-:Y:S05]  /*77e0*/  BSYNC B1 ;  /* 0x0000000000017941 */ /* 0x000fea0003800000 */
.L_x_112:
        /* <DEDUP_REMOVED lines=12> */
.L_x_115:
[----:B------:R-:W-:Y:S05]  /*78b0*/  BSYNC B1 ;  /* 0x0000000000017941 */ /* 0x000fea0003800000 */
.L_x_114:
        /* <DEDUP_REMOVED lines=12> */
.L_x_117:
[----:B------:R-:W-:Y:S05]  /*7980*/  BSYNC B1 ;  /* 0x0000000000017941 */ /* 0x000fea0003800000 */
.L_x_116:
        /* <DEDUP_REMOVED lines=12> */
.L_x_119:
[----:B------:R-:W-:Y:S05]  /*7a50*/  BSYNC B1 ;  /* 0x0000000000017941 */ /* 0x000fea0003800000 */
.L_x_118:
        /* <DEDUP_REMOVED lines=12> */
.L_x_121:
[----:B------:R-:W-:Y:S05]  /*7b20*/  BSYNC B1 ;  /* 0x0000000000017941 */ /* 0x000fea0003800000 */
.L_x_120:
        /* <DEDUP_REMOVED lines=12> */
.L_x_123:
[----:B------:R-:W-:Y:S05]  /*7bf0*/  BSYNC B1 ;  /* 0x0000000000017941 */ /* 0x000fea0003800000 */
.L_x_122:
        /* <DEDUP_REMOVED lines=12> */
.L_x_125:
[----:B------:R-:W-:Y:S05]  /*7cc0*/  BSYNC B1 ;  /* 0x0000000000017941 */ /* 0x000fea0003800000 */
.L_x_124:
        /* <DEDUP_REMOVED lines=12> */
.L_x_127:
[----:B------:R-:W-:Y:S05]  /*7d90*/  BSYNC B1 ;  /* 0x0000000000017941 */ /* 0x000fea0003800000 */
.L_x_126:
        /* <DEDUP_REMOVED lines=12> */
.L_x_129:
[----:B------:R-:W-:Y:S05]  /*7e60*/  BSYNC B1 ;  /* 0x0000000000017941 */ /* 0x000fea0003800000 */
.L_x_128:
        /* <DEDUP_REMOVED lines=12> */
.L_x_131:
[----:B------:R-:W-:Y:S05]  /*7f30*/  BSYNC B1 ;  /* 0x0000000000017941 */ /* 0x000fea0003800000 */
.L_x_130:
        /* <DEDUP_REMOVED lines=12> */
.L_x_133:
[----:B------:R-:W-:Y:S05]  /*8000*/  BSYNC B1 ;  /* 0x0000000000017941 */ /* 0x000fea0003800000 */
.L_x_132:
        /* <DEDUP_REMOVED lines=12> */
.L_x_135:
[----:B------:R-:W-:Y:S05]  /*80d0*/  BSYNC B1 ;  /* 0x0000000000017941 */ /* 0x000fea0003800000 */
.L_x_134:
        /* <DEDUP_REMOVED lines=12> */
.L_x_137:
[----:B------:R-:W-:Y:S05]  /*81a0*/  BSYNC B1 ;  /* 0x0000000000017941 */ /* 0x000fea0003800000 */
.L_x_136:
        /* <DEDUP_REMOVED lines=12> */
.L_x_139:
[----:B------:R-:W-:Y:S05]  /*8270*/  BSYNC B1 ;  /* 0x0000000000017941 */ /* 0x000fea0003800000 */
.L_x_138:
        /* <DEDUP_REMOVED lines=12> */
.L_x_141:
[----:B------:R-:W-:Y:S05]  /*8340*/  BSYNC B1 ;  /* 0x0000000000017941 */ /* 0x000fea0003800000 */
.L_x_140:
        /* <DEDUP_REMOVED lines=12> */
.L_x_143:
[----:B------:R-:W-:Y:S05]  /*8410*/  BSYNC B1 ;  /* 0x0000000000017941 */ /* 0x000fea0003800000 */
.L_x_142:
        /* <DEDUP_REMOVED lines=12> */
.L_x_145:
[----:B------:R-:W-:Y:S05]  /*84e0*/  BSYNC B1 ;  /* 0x0000000000017941 */ /* 0x000fea0003800000 */
.L_x_144:
        /* <DEDUP_REMOVED lines=12> */
.L_x_147:
[----:B------:R-:W-:Y:S05]  /*85b0*/  BSYNC B1 ;  /* 0x0000000000017941 */ /* 0x000fea0003800000 */
.L_x_146:
        /* <DEDUP_REMOVED lines=12> */
.L_x_149:
[----:B------:R-:W-:Y:S05]  /*8680*/  BSYNC B1 ;  /* 0x0000000000017941 */ /* 0x000fea0003800000 */
.L_x_148:
        /* <DEDUP_REMOVED lines=12> */
.L_x_151:
[----:B------:R-:W-:Y:S05]  /*8750*/  BSYNC B1 ;  /* 0x0000000000017941 */ /* 0x000fea0003800000 */
.L_x_150:
        /* <DEDUP_REMOVED lines=12> */
.L_x_153:
[----:B------:R-:W-:Y:S05]  /*8820*/  BSYNC B1 ;  /* 0x0000000000017941 */ /* 0x000fea0003800000 */
.L_x_152:
        /* <DEDUP_REMOVED lines=12> */
.L_x_155:
[----:B------:R-:W-:Y:S05]  /*88f0*/  BSYNC B1 ;  /* 0x0000000000017941 */ /* 0x000fea0003800000 */
.L_x_154:
        /* <DEDUP_REMOVED lines=12> */
.L_x_157:
[----:B------:R-:W-:Y:S05]  /*89c0*/  BSYNC B1 ;  /* 0x0000000000017941 */ /* 0x000fea0003800000 */
.L_x_156:
        /* <DEDUP_REMOVED lines=12> */
.L_x_159:
[----:B------:R-:W-:Y:S05]  /*8a90*/  BSYNC B1 ;  /* 0x0000000000017941 */ /* 0x000fea0003800000 */
.L_x_158:
        /* <DEDUP_REMOVED lines=12> */
.L_x_161:
[----:B------:R-:W-:Y:S05]  /*8b60*/  BSYNC B1 ;  /* 0x0000000000017941 */ /* 0x000fea0003800000 */
.L_x_160:
        /* <DEDUP_REMOVED lines=12> */
.L_x_163:
[----:B------:R-:W-:Y:S05]  /*8c30*/  BSYNC B1 ;  /* 0x0000000000017941 */ /* 0x000fea0003800000 */
.L_x_162:
        /* <DEDUP_REMOVED lines=12> */
.L_x_165:
[----:B------:R-:W-:Y:S05]  /*8d00*/  BSYNC B1 ;  /* 0x0000000000017941 */ /* 0x000fea0003800000 */
.L_x_164:
        /* <DEDUP_REMOVED lines=12> */
.L_x_167:
[----:B------:R-:W-:Y:S05]  /*8dd0*/  BSYNC B1 ;  /* 0x0000000000017941 */ /* 0x000fea0003800000 */
.L_x_166:
        /* <DEDUP_REMOVED lines=12> */
.L_x_169:
[----:B------:R-:W-:Y:S05]  /*8ea0*/  BSYNC B1 ;  /* 0x0000000000017941 */ /* 0x000fea0003800000 */
.L_x_168:
        /* <DEDUP_REMOVED lines=12> */
.L_x_171:
[----:B------:R-:W-:Y:S05]  /*8f70*/  BSYNC B1 ;  /* 0x0000000000017941 */ /* 0x000fea0003800000 */
.L_x_170:
        /* <DEDUP_REMOVED lines=12> */
.L_x_173:
[----:B------:R-:W-:Y:S05]  /*9040*/  BSYNC B1 ;  /* 0x0000000000017941 */ /* 0x000fea0003800000 */
.L_x_172:
        /* <DEDUP_REMOVED lines=12> */
.L_x_175:
[----:B------:R-:W-:Y:S05]  /*9110*/  BSYNC B1 ;  /* 0x0000000000017941 */ /* 0x000fea0003800000 */
.L_x_174:
        /* <DEDUP_REMOVED lines=12> */
.L_x_177:
[----:B------:R-:W-:Y:S05]  /*91e0*/  BSYNC B1 ;  /* 0x0000000000017941 */ /* 0x000fea0003800000 */
.L_x_176:
        /* <DEDUP_REMOVED lines=12> */
.L_x_179:
[----:B------:R-:W-:Y:S05]  /*92b0*/  BSYNC B1 ;  /* 0x0000000000017941 */ /* 0x000fea0003800000 */
.L_x_178:
        /* <DEDUP_REMOVED lines=12> */
.L_x_181:
[----:B------:R-:W-:Y:S05]  /*9380*/  BSYNC B1 ;  /* 0x0000000000017941 */ /* 0x000fea0003800000 */
.L_x_180:
        /* <DEDUP_REMOVED lines=12> */
.L_x_183:
[----:B------:R-:W-:Y:S05]  /*9450*/  BSYNC B1 ;  /* 0x0000000000017941 */ /* 0x000fea0003800000 */
.L_x_182:
        /* <DEDUP_REMOVED lines=12> */
.L_x_185:
[----:B------:R-:W-:Y:S05]  /*9520*/  BSYNC B1 ;  /* 0x0000000000017941 */ /* 0x000fea0003800000 */
.L_x_184:
        /* <DEDUP_REMOVED lines=12> */
.L_x_187:
[----:B------:R-:W-:Y:S05]  /*95f0*/  BSYNC B1 ;  /* 0x0000000000017941 */ /* 0x000fea0003800000 */
.L_x_186:
        /* <DEDUP_REMOVED lines=12> */
.L_x_189:
[----:B------:R-:W-:Y:S05]  /*96c0*/  BSYNC B1 ;  /* 0x0000000000017941 */ /* 0x000fea0003800000 */
.L_x_188:
        /* <DEDUP_REMOVED lines=12> */
.L_x_191:
[----:B------:R-:W-:Y:S05]  /*9790*/  BSYNC B1 ;  /* 0x0000000000017941 */ /* 0x000fea0003800000 */
.L_x_190:
[----:B-----5:R-:W-:Y:S01]  /*97a0*/  LOP3.LUT R32, R32, 0xff, RZ, 0xc0, !PT ;  /* 0x000000ff20207812 */ /* 0x020fe200078ec0ff */
[----:B------:R-:W-:Y:S01]  /*97b0*/  BSSY B1, `(.L_x_192) ;  /* 0x000000b000017945 */ /* 0x000fe20003800000 */
[----:B------:R-:W-:Y:S02]  /*97c0*/  ISETP.LT.OR P4, PT, R35, 0x99, !P0 ;  /* 0x000000992300780c */ /* 0x000fe40004781670 */
[----:B------:R-:W-:-:S05]  /*97d0*/  F2FP.F16.E4M3.UNPACK_B R32, R32 ;  /* 0x00000020ff20723e */ /* 0x000fca00020006ff */
[----:B------:R-:W-:-:S05]  /*97e0*/  HADD2.F32 R32, -RZ, R32.H0_H0 ;  /* 0x20000020ff207230 */ /* 0x000fca0000004100 */
[----:B------:R-:W-:-:S04]  /*97f0*/  FMUL R32, R32, UR21 ;  /* 0x0000001520207c20 */ /* 0x000fc80008400000 */
[----:B------:R-:W-:Y:S01]  /*9800*/  FFMA R32, R23, UR20, R32 ;  /* 0x0000001417207c23 */ /* 0x000fe20008000020 */
[----:B------:R-:W-:-:S04]  /*9810*/  PRMT R23, RZ, 0x7610, R23 ;  /* 0x00007610ff177816 */ /* 0x000fc80000000017 */
[----:B--2---:R-:W-:-:S05]  /*9820*/  F2FP.SATFINITE.E4M3.F32.PACK_AB_MERGE_C R33, RZ, R32, RZ ;  /* 0x00000020ff21723e */ /* 0x004fca00048070ff */
[----:B------:R2:W-:Y:S01]  /*9830*/  @!P3 STG.E.U8 desc[UR18][R26.64+0x91], R33 ;  /* 0x000091211a00b986 */ /* 0x0005e2000c101112 */
[----:B------:R-:W-:Y:S05]  /*9840*/  @P4 BRA `(.L_x_193) ;  /* 0x0000000000044947 */ /* 0x000fea0003800000 */
[----:B------:R0:W5:Y:S02]  /*9850*/  LDG.E.U8 R23, desc[UR18][R28.64+0x98] ;  /* 0x000098121c177981 */ /* 0x000164000c1e1100 */
.L_x_193:
[----:B------:R-:W-:Y:S05]  /*9860*/  BSYNC B1 ;  /* 0x0000000000017941 */ /* 0x000fea0003800000 */
.L_x_192:
        /* <DEDUP_REMOVED lines=8> */
[----:B------:R-:W-:-:S05]  /*98f0*/  F2FP.SATFINITE.E4M3.F32.PACK_AB_MERGE_C R23, RZ, R23, RZ ;  /* 0x00000017ff17723e */ /* 0x000fca00048070ff */
[----:B------:R0:W-:Y:S01]  /*9900*/  @!P4 STG.E.U8 desc[UR18][R24.64+0x98], R23 ;  /* 0x000098171800c986 */ /* 0x0001e2000c101112 */
[----:B------:R-:W-:Y:S05]  /*9910*/  @P3 BRA `(.L_x_195) ;  /* 0x0000000000043947 */ /* 0x000fea0003800000 */
[----:B------:R0:W5:Y:S02]  /*9920*/  LDG.E.U8 R22, desc[UR18][R28.64+0x99] ;  /* 0x000099121c167981 */ /* 0x000164000c1e1100 */
.L_x_195:
[----:B------:R-:W-:Y:S05]  /*9930*/  BSYNC B1 ;  /* 0x0000000000017941 */ /* 0x000fea0003800000 */
.L_x_194:
        /* <DEDUP_REMOVED lines=8> */
[----:B0-----:R-:W-:-:S05]  /*99c0*/  F2FP.SATFINITE.E4M3.F32.PACK_AB_MERGE_C R23, RZ, R22, RZ ;  /* 0x00000016ff17723e */ /* 0x001fca00048070ff */
[----:B------:R0:W-:Y:S01]  /*99d0*/  @!P3 STG.E.U8 desc[UR18][R24.64+0x99], R23 ;  /* 0x000099171800b986 */ /* 0x0001e2000c101112 */
[----:B------:R-:W-:Y:S05]  /*99e0*/  @P4 BRA `(.L_x_197) ;  /* 0x0000000000044947 */ /* 0x000fea0003800000 */
[----:B------:R0:W5:Y:S02]  /*99f0*/  LDG.E.U8 R21, desc[UR18][R30.64+0x98] ;  /* 0x000098121e157981 */ /* 0x000164000c1e1100 */
.L_x_197:
[----:B------:R-:W-:Y:S05]  /*9a00*/  BSYNC B1 ;  /* 0x0000000000017941 */ /* 0x000fea0003800000 */
.L_x_196:
        /* <DEDUP_REMOVED lines=12> */
.L_x_199:
[----:B------:R-:W-:Y:S05]  /*9ad0*/  BSYNC B1 ;  /* 0x0000000000017941 */ /* 0x000fea0003800000 */
.L_x_198:
        /* <DEDUP_REMOVED lines=12> */
.L_x_201:
[----:B------:R-:W-:Y:S05]  /*9ba0*/  BSYNC B1 ;  /* 0x0000000000017941 */ /* 0x000fea0003800000 */
.L_x_200:
        /* <DEDUP_REMOVED lines=12> */
.L_x_203:
[----:B------:R-:W-:Y:S05]  /*9c70*/  BSYNC B1 ;  /* 0x0000000000017941 */ /* 0x000fea0003800000 */
.L_x_202:
        /* <DEDUP_REMOVED lines=12> */
.L_x_205:
[----:B------:R-:W-:Y:S05]  /*9d40*/  BSYNC B1 ;  /* 0x0000000000017941 */ /* 0x000fea0003800000 */
.L_x_204:
        /* <DEDUP_REMOVED lines=12> */
.L_x_207:
[----:B------:R-:W-:Y:S05]  /*9e10*/  BSYNC B1 ;  /* 0x0000000000017941 */ /* 0x000fea0003800000 */
.L_x_206:
        /* <DEDUP_REMOVED lines=12> */
.L_x_209:
[----:B------:R-:W-:Y:S05]  /*9ee0*/  BSYNC B1 ;  /* 0x0000000000017941 */ /* 0x000fea0003800000 */
.L_x_208:
        /* <DEDUP_REMOVED lines=12> */
.L_x_211:
[----:B------:R-:W-:Y:S05]  /*9fb0*/  BSYNC B1 ;  /* 0x0000000000017941 */ /* 0x000fea0003800000 */
.L_x_210:
        /* <DEDUP_REMOVED lines=12> */
.L_x_213:
[----:B------:R-:W-:Y:S05]  /*a080*/  BSYNC B1 ;  /* 0x0000000000017941 */ /* 0x000fea0003800000 */
.L_x_212:
        /* <DEDUP_REMOVED lines=12> */
.L_x_215:
[----:B------:R-:W-:Y:S05]  /*a150*/  BSYNC B1 ;  /* 0x0000000000017941 */ /* 0x000fea0003800000 */
.L_x_214:
        /* <DEDUP_REMOVED lines=12> */
.L_x_217:
[----:B------:R-:W-:Y:S05]  /*a220*/  BSYNC B1 ;  /* 0x0000000000017941 */ /* 0x000fea0003800000 */
.L_x_216:
        /* <DEDUP_REMOVED lines=12> */
.L_x_219:
[----:B------:R-:W-:Y:S05]  /*a2f0*/  BSYNC B1 ;  /* 0x0000000000017941 */ /* 0x000fea0003800000 */
.L_x_218:
        /* <DEDUP_REMOVED lines=12> */
.L_x_221:
[----:B------:R-:W-:Y:S05]  /*a3c0*/  BSYNC B1 ;  /* 0x0000000000017941 */ /* 0x000fea0003800000 */
.L_x_220:
        /* <DEDUP_REMOVED lines=12> */
.L_x_223:
[----:B------:R-:W-:Y:S05]  /*a490*/  BSYNC B1 ;  /* 0x0000000000017941 */ /* 0x000fea0003800000 */
.L_x_222:
        /* <DEDUP_REMOVED lines=12> */
.L_x_225:
[----:B------:R-:W-:Y:S05]  /*a560*/  BSYNC B1 ;  /* 0x0000000000017941 */ /* 0x000fea0003800000 */
.L_x_224:
        /* <DEDUP_REMOVED lines=12> */
.L_x_227:
[----:B------:R-:W-:Y:S05]  /*a630*/  BSYNC B1 ;  /* 0x0000000000017941 */ /* 0x000fea0003800000 */
.L_x_226:
        /* <DEDUP_REMOVED lines=12> */
.L_x_229:
[----:B------:R-:W-:Y:S05]  /*a700*/  BSYNC B1 ;  /* 0x0000000000017941 */ /* 0x000fea0003800000 */
.L_x_228:
        /* <DEDUP_REMOVED lines=12> */
.L_x_231:
[----:B------:R-:W-:Y:S05]  /*a7d0*/  BSYNC B1 ;  /* 0x0000000000017941 */ /* 0x000fea0003800000 */
.L_x_230:
        /* <DEDUP_REMOVED lines=12> */
.L_x_233:
[----:B------:R-:W-:Y:S05]  /*a8a0*/  BSYNC B1 ;  /* 0x0000000000017941 */ /* 0x000fea0003800000 */
.L_x_232:
        /* <DEDUP_REMOVED lines=12> */
.L_x_235:
[----:B------:R-:W-:Y:S05]  /*a970*/  BSYNC B1 ;  /* 0x0000000000017941 */ /* 0x000fea0003800000 */
.L_x_234:
[----:B-----5:R-:W-:Y:S01]  /*a980*/  LOP3.LUT R2, R2, 0xff, RZ, 0xc0, !PT ;  /* 0x000000ff02027812 */ /* 0x020fe200078ec0ff */
[----:B------:R-:W-:Y:S01]  /*a990*/  BSSY B1, `(.L_x_236) ;  /* 0x000000b000017945 */ /* 0x000fe20003800000 */
[----:B------:R-:W-:Y:S02]  /*a9a0*/  ISETP.LT.OR P4, PT, R35, 0xc1, !P1 ;  /* 0x000000c12300780c */ /* 0x000fe40004f81670 */
[----:B------:R-:W-:-:S05]  /*a9b0*/  F2FP.F16.E4M3.UNPACK_B R2, R2 ;  /* 0x00000002ff02723e */ /* 0x000fca00020006ff */
[----:B------:R-:W-:-:S05]  /*a9c0*/  HADD2.F32 R2, -RZ, R2.H0_H0 ;  /* 0x20000002ff027230 */ /* 0x000fca0000004100 */
[----:B0-----:R-:W-:-:S04]  /*a9d0*/  FMUL R3, R2, UR21 ;  /* 0x0000001502037c20 */ /* 0x001fc80008400000 */
[----:B------:R-:W-:Y:S01]  /*a9e0*/  FFMA R3, R0, UR20, R3 ;  /* 0x0000001400037c23 */ /* 0x000fe20008000003 */
[----:B------:R-:W-:-:S04]  /*a9f0*/  PRMT R0, RZ, 0x7610, R0 ;  /* 0x00007610ff007816 */ /* 0x000fc80000000000 */
[----:B------:R-:W-:-:S05]  /*aa00*/  F2FP.SATFINITE.E4M3.F32.PACK_AB_MERGE_C R3, RZ, R3, RZ ;  /* 0x00000003ff03723e */ /* 0x000fca00048070ff */
[----:B------:R0:W-:Y:S01]  /*aa10*/  @!P3 STG.E.U8 desc[UR18][R24.64+0xc1], R3 ;  /* 0x0000c1031800b986 */ /* 0x0001e2000c101112 */
[----:B------:R-:W-:Y:S05]  /*aa20*/  @P4 BRA `(.L_x_237) ;  /* 0x0000000000044947 */ /* 0x000fea0003800000 */
[----:B------:R0:W5:Y:S02]  /*aa30*/  LDG.E.U8 R0, desc[UR18][R30.64+0xc0] ;  /* 0x0000c0121e007981 */ /* 0x000164000c1e1100 */
.L_x_237:
[----:B------:R-:W-:Y:S05]  /*aa40*/  BSYNC B1 ;  /* 0x0000000000017941 */ /* 0x000fea0003800000 */
.L_x_236:
[----:B------:R-:W2:Y:S01]  /*aa50*/  LDL.LU R2, [R1] ;  /* 0x0000000001027983 */ /* 0x000ea20000300800 */
[----:B-----5:R-:W-:Y:S01]  /*aa60*/  LOP3.LUT R0, R0, 0xff, RZ, 0xc0, !PT ;  /* 0x000000ff00007812 */ /* 0x020fe200078ec0ff */
[----:B------:R-:W-:Y:S01]  /*aa70*/  BSSY B1, `(.L_x_238) ;  /* 0x000000b000017945 */ /* 0x000fe20003800000 */
[----:B------:R-:W-:Y:S02]  /*aa80*/  ISETP.LT.OR P3, PT, R35, 0xc2, !P1 ;  /* 0x000000c22300780c */ /* 0x000fe40004f61670 */
[----:B------:R-:W-:-:S05]  /*aa90*/  F2FP.F16.E4M3.UNPACK_B R0, R0 ;  /* 0x00000000ff00723e */ /* 0x000fca00020006ff */
[----:B------:R-:W-:-:S05]  /*aaa0*/  HADD2.F32 R0, -RZ, R0.H0_H0 ;  /* 0x20000000ff007230 */ /* 0x000fca0000004100 */
[----:B------:R-:W-:-:S04]  /*aab0*/  FMUL R0, R0, UR21 ;  /* 0x0000001500007c20 */ /* 0x000fc80008400000 */
[----:B--2---:R-:W-:-:S05]  /*aac0*/  FFMA R0, R2, UR20, R0 ;  /* 0x0000001402007c23 */ /* 0x004fca0008000000 */
[----:B0-----:R-:W-:Y:S02]  /*aad0*/  F2FP.SATFINITE.E4M3.F32.PACK_AB_MERGE_C R3, RZ, R0, RZ ;  /* 0x00000000ff03723e */ /* 0x001fe400048070ff */
[----:B------:R-:W-:-:S03]  /*aae0*/  PRMT R0, RZ, 0x7610, R0 ;  /* 0x00007610ff007816 */ /* 0x000fc60000000000 */
[----:B------:R0:W-:Y:S01]  /*aaf0*/  @!P4 STG.E.U8 desc[UR18][R26.64+0xc0], R3 ;  /* 0x0000c0031a00c986 */ /* 0x0001e2000c101112 */
[----:B------:R-:W-:Y:S05]  /*ab00*/  @P3 BRA `(.L_x_239) ;  /* 0x0000000000043947 */ /* 0x000fea0003800000 */
[----:B------:R2:W5:Y:S02]  /*ab10*/  LDG.E.U8 R0, desc[UR18][R30.64+0xc1] ;  /* 0x0000c1121e007981 */ /* 0x000564000c1e1100 */
.L_x_239:
[----:B------:R-:W-:Y:S05]  /*ab20*/  BSYNC B1 ;  /* 0x0000000000017941 */ /* 0x000fea0003800000 */
.L_x_238:
[----:B------:R-:W3:Y:S01]  /*ab30*/  LDL.LU R2, [R1+0x4] ;  /* 0x0000040001027983 */ /* 0x000ee20000300800 */
[----:B-----5:R-:W-:Y:S01]  /*ab40*/  LOP3.LUT R0, R0, 0xff, RZ, 0xc0, !PT ;  /* 0x000000ff00007812 */ /* 0x020fe200078ec0ff */
[----:B------:R-:W-:Y:S01]  /*ab50*/  BSSY B1, `(.L_x_240) ;  /* 0x000000b000017945 */ /* 0x000fe20003800000 */
[----:B------:R-:W-:Y:S02]  /*ab60*/  ISETP.LT.OR P4, PT, R35, 0xc9, !P0 ;  /* 0x000000c92300780c */ /* 0x000fe40004781670 */
[----:B------:R-:W-:-:S05]  /*ab70*/  F2FP.F16.E4M3.UNPACK_B R0, R0 ;  /* 0x00000000ff00723e */ /* 0x000fca00020006ff */
[----:B------:R-:W-:-:S05]  /*ab80*/  HADD2.F32 R0, -RZ, R0.H0_H0 ;  /* 0x20000000ff007230 */ /* 0x000fca0000004100 */
[----:B------:R-:W-:-:S04]  /*ab90*/  FMUL R0, R0, UR21 ;  /* 0x0000001500007c20 */ /* 0x000fc80008400000 */
[----:B---3--:R-:W-:-:S05]  /*aba0*/  FFMA R0, R2, UR20, R0 ;  /* 0x0000001402007c23 */ /* 0x008fca0008000000 */
[----:B0-----:R-:W-:Y:S02]  /*abb0*/  F2FP.SATFINITE.E4M3.F32.PACK_AB_MERGE_C R3, RZ, R0, RZ ;  /* 0x00000000ff03723e */ /* 0x001fe400048070ff */
[----:B------:R-:W-:-:S03]  /*abc0*/  PRMT R0, RZ, 0x7610, R0 ;  /* 0x00007610ff007816 */ /* 0x000fc60000000000 */
[----:B------:R0:W-:Y:S01]  /*abd0*/  @!P3 STG.E.U8 desc[UR18][R26.64+0xc1], R3 ;  /* 0x0000c1031a00b986 */ /* 0x0001e2000c101112 */
[----:B------:R-:W-:Y:S05]  /*abe0*/  @P4 BRA `(.L_x_241) ;  /* 0x0000000000044947 */ /* 0x000fea0003800000 */
[----:B------:R3:W5:Y:S02]  /*abf0*/  LDG.E.U8 R0, desc[UR18][R28.64+0xc8] ;  /* 0x0000c8121c007981 */ /* 0x000764000c1e1100 */
.L_x_241:
[----:B------:R-:W-:Y:S05]  /*ac00*/  BSYNC B1 ;  /* 0x0000000000017941 */ /* 0x000fea0003800000 */
.L_x_240:
[----:B------:R-:W2:Y:S01]  /*ac10*/  LDL.LU R2, [R1+0x8] ;  /* 0x0000080001027983 */ /* 0x000ea20000300800 */
        /* <DEDUP_REMOVED lines=12> */
.L_x_243:
[----:B------:R-:W-:Y:S05]  /*ace0*/  BSYNC B1 ;  /* 0x0000000000017941 */ /* 0x000fea0003800000 */
.L_x_242:
        /* <DEDUP_REMOVED lines=13> */
.L_x_245:
[----:B------:R-:W-:Y:S05]  /*adc0*/  BSYNC B1 ;  /* 0x0000000000017941 */ /* 0x000fea0003800000 */
.L_x_244:
        /* <DEDUP_REMOVED lines=13> */
.L_x_247:
[----:B------:R-:W-:Y:S05]  /*aea0*/  BSYNC B1 ;  /* 0x0000000000017941 */ /* 0x000fea0003800000 */
.L_x_246:
        /* <DEDUP_REMOVED lines=13> */
.L_x_249:
[----:B------:R-:W-:Y:S05]  /*af80*/  BSYNC B1 ;  /* 0x0000000000017941 */ /* 0x000fea0003800000 */
.L_x_248:
        /* <DEDUP_REMOVED lines=13> */
.L_x_251:
[----:B------:R-:W-:Y:S05]  /*b060*/  BSYNC B1 ;  /* 0x0000000000017941 */ /* 0x000fea0003800000 */
.L_x_250:
        /* <DEDUP_REMOVED lines=13> */
.L_x_253:
[----:B------:R-:W-:Y:S05]  /*b140*/  BSYNC B1 ;  /* 0x0000000000017941 */ /* 0x000fea0003800000 */
.L_x_252:
        /* <DEDUP_REMOVED lines=13> */
.L_x_255:
[----:B------:R-:W-:Y:S05]  /*b220*/  BSYNC B1 ;  /* 0x0000000000017941 */ /* 0x000fea0003800000 */
.L_x_254:
        /* <DEDUP_REMOVED lines=13> */
.L_x_257:
[----:B------:R-:W-:Y:S05]  /*b300*/  BSYNC B1 ;  /* 0x0000000000017941 */ /* 0x000fea0003800000 */
.L_x_256:
        /* <DEDUP_REMOVED lines=13> */
.L_x_259:
[----:B------:R-:W-:Y:S05]  /*b3e0*/  BSYNC B1 ;  /* 0x0000000000017941 */ /* 0x000fea0003800000 */
.L_x_258:
        /* <DEDUP_REMOVED lines=13> */
.L_x_261:
[----:B------:R-:W-:Y:S05]  /*b4c0*/  BSYNC B1 ;  /* 0x0000000000017941 */ /* 0x000fea0003800000 */
.L_x_260:
        /* <DEDUP_REMOVED lines=13> */
.L_x_263:
[----:B------:R-:W-:Y:S05]  /*b5a0*/  BSYNC B1 ;  /* 0x0000000000017941 */ /* 0x000fea0003800000 */
.L_x_262:
        /* <DEDUP_REMOVED lines=13> */
.L_x_265:
[----:B------:R-:W-:Y:S05]  /*b680*/  BSYNC B1 ;  /* 0x0000000000017941 */ /* 0x000fea0003800000 */
.L_x_264:
        /* <DEDUP_REMOVED lines=13> */
.L_x_267:
[----:B------:R-:W-:Y:S05]  /*b760*/  BSYNC B1 ;  /* 0x0000000000017941 */ /* 0x000fea0003800000 */
.L_x_266:
        /* <DEDUP_REMOVED lines=13> */
.L_x_269:
[----:B------:R-:W-:Y:S05]  /*b840*/  BSYNC B1 ;  /* 0x0000000000017941 */ /* 0x000fea0003800000 */
.L_x_268:
        /* <DEDUP_REMOVED lines=13> */
.L_x_271:
[----:B------:R-:W-:Y:S05]  /*b920*/  BSYNC B1 ;  /* 0x0000000000017941 */ /* 0x000fea0003800000 */
.L_x_270:
        /* <DEDUP_REMOVED lines=13> */
.L_x_273:
[----:B------:R-:W-:Y:S05]  /*ba00*/  BSYNC B1 ;  /* 0x0000000000017941 */ /* 0x000fea0003800000 */
.L_x_272:
        /* <DEDUP_REMOVED lines=13> */
.L_x_275:
[----:B------:R-:W-:Y:S05]  /*bae0*/  BSYNC B1 ;  /* 0x0000000000017941 */ /* 0x000fea0003800000 */
.L_x_274:
        /* <DEDUP_REMOVED lines=13> */
.L_x_277:
[----:B------:R-:W-:Y:S05]  /*bbc0*/  BSYNC B1 ;  /* 0x0000000000017941 */ /* 0x000fea0003800000 */
.L_x_276:
        /* <DEDUP_REMOVED lines=13> */
.L_x_279:
[----:B------:R-:W-:Y:S05]  /*bca0*/  BSYNC B1 ;  /* 0x0000000000017941 */ /* 0x000fea0003800000 */
.L_x_278:
        /* <DEDUP_REMOVED lines=13> */
.L_x_281:
[----:B------:R-:W-:Y:S05]  /*bd80*/  BSYNC B1 ;  /* 0x0000000000017941 */ /* 0x000fea0003800000 */
.L_x_280:
        /* <DEDUP_REMOVED lines=13> */
.L_x_283:
[----:B------:R-:W-:Y:S05]  /*be60*/  BSYNC B1 ;  /* 0x0000000000017941 */ /* 0x000fea0003800000 */
.L_x_282:
        /* <DEDUP_REMOVED lines=13> */
.L_x_285:
[----:B------:R-:W-:Y:S05]  /*bf40*/  BSYNC B1 ;  /* 0x0000000000017941 */ /* 0x000fea0003800000 */
.L_x_284:
        /* <DEDUP_REMOVED lines=13> */
.L_x_287:
[----:B------:R-:W-:Y:S05]  /*c020*/  BSYNC B1 ;  /* 0x0000000000017941 */ /* 0x000fea0003800000 */
.L_x_286:
        /* <DEDUP_REMOVED lines=13> */
.L_x_289:
[----:B------:R-:W-:Y:S05]  /*c100*/  BSYNC B1 ;  /* 0x0000000000017941 */ /* 0x000fea0003800000 */
.L_x_288:
        /* <DEDUP_REMOVED lines=13> */
.L_x_291:
[----:B------:R-:W-:Y:S05]  /*c1e0*/  BSYNC B1 ;  /* 0x0000000000017941 */ /* 0x000fea0003800000 */
.L_x_290:
        /* <DEDUP_REMOVED lines=13> */
.L_x_293:
[----:B------:R-:W-:Y:S05]  /*c2c0*/  BSYNC B1 ;  /* 0x0000000000017941 */ /* 0x000fea0003800000 */
.L_x_292:
        /* <DEDUP_REMOVED lines=13> */
.L_x_295:
[----:B------:R-:W-:Y:S05]  /*c3a0*/  BSYNC B1 ;  /* 0x0000000000017941 */ /* 0x000fea0003800000 */
.L_x_294:
[----:B------:R-:W-:Y:S05]  /*c3b0*/  @P1 BRA `(.L_x_296) ;  /* 0x0000002000a41947 */ /* 0x000fea0003800000 */
[----:B------:R-:W2:Y:S01]  /*c3c0*/  LDL.LU R2, [R1+0x74] ;  /* 0x0000740001027983 */ /* 0x000ea20000300800 */
[----:B-----5:R-:W-:-:S04]  /*c3d0*/  LOP3.LUT R0, R0, 0xff, RZ, 0xc0, !PT ;  /* 0x000000ff00007812 */ /* 0x020fc800078ec0ff */
[----:B------:R-:W-:-:S05]  /*c3e0*/  F2FP.F16.E4M3.UNPACK_B R0, R0 ;  /* 0x00000000ff00723e */ /* 0x000fca00020006ff */
[----:B------:R-:W-:-:S05]  /*c3f0*/  HADD2.F32 R0, -RZ, R0.H0_H0 ;  /* 0x20000000ff007230 */ /* 0x000fca0000004100 */
[----:B------:R-:W-:-:S04]  /*c400*/  FMUL R0, R0, UR21 ;  /* 0x0000001500007c20 */ /* 0x000fc80008400000 */
[----:B--2---:R-:W-:-:S05]  /*c410*/  FFMA R0, R2, UR20, R0 ;  /* 0x0000001402007c23 */ /* 0x004fca0008000000 */
[----:B0-----:R-:W-:-:S05]  /*c420*/  F2FP.SATFINITE.E4M3.F32.PACK_AB_MERGE_C R3, RZ, R0, RZ ;  /* 0x00000000ff03723e */ /* 0x001fca00048070ff */
[----:B------:R0:W-:Y:S01]  /*c430*/  STG.E.U8 desc[UR18][R26.64+0xf9], R3 ;  /* 0x0000f9031a007986 */ /* 0x0001e2000c101112 */
[----:B------:R-:W-:Y:S05]  /*c440*/  BRA `(.L_x_296) ;  /* 0x0000002000807947 */ /* 0x000fea0003800000 */
.L_x_39:
[----:B------:R-:W-:Y:S01]  /*c450*/  ISETP.GE.AND P1, PT, R38, 0x1, PT ;  /* 0x000000012600780c */ /* 0x000fe20003f26270 */
[----:B------:R-:W-:Y:S01]  /*c460*/  FMUL R226, R226, UR20 ;  /* 0x00000014e2e27c20 */ /* 0x000fe20008400000 */
[----:B------:R-:W2:Y:S01]  /*c470*/  LDL.LU R227, [R1+0x10] ;  /* 0x0000100001e37983 */ /* 0x000ea20000300800 */
[----:B------:R-:W-:Y:S01]  /*c480*/  ISETP.GE.AND P0, PT, R38, 0x9, PT ;  /* 0x000000092600780c */ /* 0x000fe20003f06270 */
[----:B------:R-:W-:Y:S01]  /*c490*/  FMUL R225, R225, UR20 ;  /* 0x00000014e1e17c20 */ /* 0x000fe20008400000 */
[C---:B------:R-:W-:Y:S02]  /*c4a0*/  ISETP.LT.OR P4, PT, R35.reuse, 0x1, !P1 ;  /* 0x000000012300780c */ /* 0x040fe40004f81670 */
[C---:B------:R-:W-:Y:S02]  /*c4b0*/  ISETP.LT.OR P5, PT, R35.reuse, 0x2, !P1 ;  /* 0x000000022300780c */ /* 0x040fe40004fa1670 */
[----:B------:R-:W-:Y:S02]  /*c4c0*/  F2FP.SATFINITE.E4M3.F32.PACK_AB_MERGE_C R29, RZ, R226, RZ ;  /* 0x000000e2ff1d723e */ /* 0x000fe400048070ff */
[C---:B------:R-:W-:Y:S01]  /*c4d0*/  ISETP.LT.OR P3, PT, R35.reuse, 0x1, !P0 ;  /* 0x000000012300780c */ /* 0x040fe20004761670 */
[----:B------:R-:W-:Y:S01]  /*c4e0*/  FMUL R224, R224, UR20 ;  /* 0x00000014e0e07c20 */ /* 0x000fe20008400000 */
[----:B------:R-:W-:Y:S01]  /*c4f0*/  ISETP.LT.OR P6, PT, R35, 0xa, !P1 ;  /* 0x0000000a2300780c */ /* 0x000fe20004fc1670 */
[----:B------:R-:W-:Y:S01]  /*c500*/  FMUL R223, R223, UR20 ;  /* 0x00000014dfdf7c20 */ /* 0x000fe20008400000 */
[----:B------:R-:W-:Y:S01]  /*c510*/  F2FP.SATFINITE.E4M3.F32.PACK_AB_MERGE_C R225, RZ, R225, RZ ;  /* 0x000000e1ffe1723e */ /* 0x000fe200048070ff */
[----:B------:R-:W-:Y:S01]  /*c520*/  FMUL R221, R221, UR20 ;  /* 0x00000014dddd7c20 */ /* 0x000fe20008400000 */
[----:B------:R-:W-:Y:S01]  /*c530*/  FMUL R222, R222, UR20 ;  /* 0x00000014dede7c20 */ /* 0x000fe20008400000 */
[----:B------:R0:W-:Y:S01]  /*c540*/  @!P4 STG.E.U8 desc[UR18][R24.64], R29 ;  /* 0x0000001d1800c986 */ /* 0x0001e2000c101112 */
[----:B------:R-:W-:-:S02]  /*c550*/  ISETP.LT.OR P4, PT, R35, 0x2, !P0 ;  /* 0x000000022300780c */ /* 0x000fc40004781670 */
[----:B------:R-:W-:Y:S01]  /*c560*/  F2FP.SATFINITE.E4M3.F32.PACK_AB_MERGE_C R31, RZ, R224, RZ ;  /* 0x000000e0ff1f723e */ /* 0x000fe200048070ff */
[----:B------:R3:W-:Y:S01]  /*c570*/  @!P5 STG.E.U8 desc[UR18][R24.64+0x1], R225 ;  /* 0x000001e11800d986 */ /* 0x0007e2000c101112 */
[C---:B------:R-:W-:Y:S02]  /*c580*/  ISETP.LT.OR P5, PT, R35.reuse, 0x9, !P1 ;  /* 0x000000092300780c */ /* 0x040fe40004fa1670 */
[----:B------:R-:W-:Y:S01]  /*c590*/  F2FP.SATFINITE.E4M3.F32.PACK_AB_MERGE_C R223, RZ, R223, RZ ;  /* 0x000000dfffdf723e */ /* 0x000fe200048070ff */
[----:B------:R-:W-:Y:S01]  /*c5a0*/  FMUL R220, R220, UR20 ;  /* 0x00000014dcdc7c20 */ /* 0x000fe20008400000 */
[----:B------:R-:W-:Y:S01]  /*c5b0*/  F2FP.SATFINITE.E4M3.F32.PACK_AB_MERGE_C R221, RZ, R221, RZ ;  /* 0x000000ddffdd723e */ /* 0x000fe200048070ff */
[----:B------:R-:W-:Y:S01]  /*c5c0*/  @!P3 STG.E.U8 desc[UR18][R26.64], R31 ;  /* 0x0000001f1a00b986 */ /* 0x000fe2000c101112 */
[----:B------:R-:W-:-:S03]  /*c5d0*/  ISETP.LT.OR P3, PT, R35, 0x9, !P0 ;  /* 0x000000092300780c */ /* 0x000fc60004761670 */
[----:B------:R-:W-:Y:S01]  /*c5e0*/  @!P4 STG.E.U8 desc[UR18][R26.64+0x1], R223 ;  /* 0x000001df1a00c986 */ /* 0x000fe2000c101112 */
[----:B------:R-:W-:-:S03]  /*c5f0*/  ISETP.LT.OR P4, PT, R35, 0xa, !P0 ;  /* 0x0000000a2300780c */ /* 0x000fc60004781670 */
[----:B------:R-:W-:Y:S01]  /*c600*/  @!P6 STG.E.U8 desc[UR18][R24.64+0x9], R221 ;  /* 0x000009dd1800e986 */ /* 0x000fe2000c101112 */
[----:B------:R-:W-:Y:S01]  /*c610*/  ISETP.LT.OR P6, PT, R35, 0x12, !P1 ;  /* 0x000000122300780c */ /* 0x000fe20004fc1670 */
[----:B------:R-:W-:Y:S01]  /*c620*/  FMUL R219, R219, UR20 ;  /* 0x00000014dbdb7c20 */ /* 0x000fe20008400000 */
[----:B0-----:R-:W-:Y:S01]  /*c630*/  F2FP.SATFINITE.E4M3.F32.PACK_AB_MERGE_C R29, RZ, R222, RZ ;  /* 0x000000deff1d723e */ /* 0x001fe200048070ff */
[----:B------:R-:W-:Y:S01]  /*c640*/  FMUL R217, R217, UR20 ;  /* 0x00000014d9d97c20 */ /* 0x000fe20008400000 */
[----:B------:R-:W4:Y:S01]  /*c650*/  LDL.LU R226, [R1+0xc] ;  /* 0x00000c0001e27983 */ /* 0x000f220000300800 */
[----:B------:R-:W-:Y:S02]  /*c660*/  F2FP.SATFINITE.E4M3.F32.PACK_AB_MERGE_C R33, RZ, R220, RZ ;  /* 0x000000dcff21723e */ /* 0x000fe400048070ff */
[----:B------:R-:W-:Y:S01]  /*c670*/  F2FP.SATFINITE.E4M3.F32.PACK_AB_MERGE_C R219, RZ, R219, RZ ;  /* 0x000000dbffdb723e */ /* 0x000fe200048070ff */
[----:B------:R0:W-:Y:S01]  /*c680*/  @!P5 STG.E.U8 desc[UR18][R24.64+0x8], R29 ;  /* 0x0000081d1800d986 */ /* 0x0001e2000c101112 */
[----:B------:R-:W-:-:S02]  /*c690*/  ISETP.LT.OR P5, PT, R35, 0x11, !P1 ;  /* 0x000000112300780c */ /* 0x000fc40004fa1670 */
[----:B------:R-:W-:Y:S01]  /*c6a0*/  F2FP.SATFINITE.E4M3.F32.PACK_AB_MERGE_C R217, RZ, R217, RZ ;  /* 0x000000d9ffd9723e */ /* 0x000fe200048070ff */
[----:B---3--:R-:W3:Y:S01]  /*c6b0*/  LDL.LU R225, [R1+0x8] ;  /* 0x0000080001e17983 */ /* 0x008ee20000300800 */
[----:B------:R-:W-:-:S03]  /*c6c0*/  FMUL R218, R218, UR20 ;  /* 0x00000014dada7c20 */ /* 0x000fc60008400000 */
[----:B------:R-:W4:Y:S04]  /*c6d0*/  LDL.LU R224, [R1+0x4] ;  /* 0x0000040001e07983 */ /* 0x000f280000300800 */
[----:B------:R-:W3:Y:S01]  /*c6e0*/  LDL.LU R222, [R1] ;  /* 0x0000000001de7983 */ /* 0x000ee20000300800 */
[----:B0-----:R-:W-:Y:S01]  /*c6f0*/  F2FP.SATFINITE.E4M3.F32.PACK_AB_MERGE_C R29, RZ, R218, RZ ;  /* 0x000000daff1d723e */ /* 0x001fe200048070ff */
[----:B------:R-:W-:Y:S01]  /*c700*/  FMUL R216, R216, UR20 ;  /* 0x00000014d8d87c20 */ /* 0x000fe20008400000 */
[----:B------:R-:W-:Y:S01]  /*c710*/  FMUL R215, R215, UR20 ;  /* 0x00000014d7d77c20 */ /* 0x000fe20008400000 */
[----:B------:R0:W-:Y:S01]  /*c720*/  @!P3 STG.E.U8 desc[UR18][R26.64+0x8], R33 ;  /* 0x000008211a00b986 */ /* 0x0001e2000c101112 */
[----:B------:R-:W-:Y:S01]  /*c730*/  ISETP.LT.OR P3, PT, R35, 0x11, !P0 ;  /* 0x000000112300780c */ /* 0x000fe20004761670 */
[----:B------:R-:W-:Y:S01]  /*c740*/  FMUL R213, R213, UR20 ;  /* 0x00000014d5d57c20 */ /* 0x000fe20008400000 */
[----:B------:R-:W-:Y:S01]  /*c750*/  F2FP.SATFINITE.E4M3.F32.PACK_AB_MERGE_C R31, RZ, R216, RZ ;  /* 0x000000d8ff1f723e */ /* 0x000fe200048070ff */
[----:B------:R-:W-:Y:S01]  /*c760*/  @!P4 STG.E.U8 desc[UR18][R26.64+0x9], R219 ;  /* 0x000009db1a00c986 */ /* 0x000fe2000c101112 */
[C---:B------:R-:W-:Y:S01]  /*c770*/  ISETP.LT.OR P4, PT, R35.reuse, 0x12, !P0 ;  /* 0x000000122300780c */ /* 0x040fe20004781670 */
[----:B------:R-:W-:Y:S01]  /*c780*/  FMUL R214, R214, UR20 ;  /* 0x00000014d6d67c20 */ /* 0x000fe20008400000 */
[----:B------:R-:W-:Y:S01]  /*c790*/  F2FP.SATFINITE.E4M3.F32.PACK_AB_MERGE_C R215, RZ, R215, RZ ;  /* 0x000000d7ffd7723e */ /* 0x000fe200048070ff */
[----:B------:R-:W-:Y:S01]  /*c7a0*/  @!P6 STG.E.U8 desc[UR18][R24.64+0x11], R217 ;  /* 0x000011d91800e986 */ /* 0x000fe2000c101112 */
[C---:B------:R-:W-:Y:S01]  /*c7b0*/  ISETP.LT.OR P6, PT, R35.reuse, 0x1a, !P1 ;  /* 0x0000001a2300780c */ /* 0x040fe20004fc1670 */
[----:B------:R-:W-:Y:S01]  /*c7c0*/  FMUL R212, R212, UR20 ;  /* 0x00000014d4d47c20 */ /* 0x000fe20008400000 */
[----:B------:R-:W-:Y:S01]  /*c7d0*/  F2FP.SATFINITE.E4M3.F32.PACK_AB_MERGE_C R213, RZ, R213, RZ ;  /* 0x000000d5ffd5723e */ /* 0x000fe200048070ff */
[----:B------:R1:W-:Y:S01]  /*c7e0*/  @!P5 STG.E.U8 desc[UR18][R24.64+0x10], R29 ;  /* 0x0000101d1800d986 */ /* 0x0003e2000c101112 */
[----:B------:R-:W-:Y:S01]  /*c7f0*/  ISETP.LT.OR P5, PT, R35, 0x19, !P1 ;  /* 0x000000192300780c */ /* 0x000fe20004fa1670 */
[----:B------:R-:W-:Y:S01]  /*c800*/  FMUL R211, R211, UR20 ;  /* 0x00000014d3d37c20 */ /* 0x000fe20008400000 */
[----:B------:R-:W-:Y:S01]  /*c810*/  FMUL R209, R209, UR20 ;  /* 0x00000014d1d17c20 */ /* 0x000fe20008400000 */
[----:B------:R1:W-:Y:S01]  /*c820*/  @!P3 STG.E.U8 desc[UR18][R26.64+0x10], R31 ;  /* 0x0000101f1a00b986 */ /* 0x0003e2000c101112 */
[C---:B------:R-:W-:Y:S01]  /*c830*/  ISETP.LT.OR P3, PT, R35.reuse, 0x19, !P0 ;  /* 0x000000192300780c */ /* 0x040fe20004761670 */
[----:B------:R-:W-:Y:S01]  /*c840*/  FMUL R210, R210, UR20 ;  /* 0x00000014d2d27c20 */ /* 0x000fe20008400000 */
[----:B0-----:R-:W-:Y:S01]  /*c850*/  F2FP.SATFINITE.E4M3.F32.PACK_AB_MERGE_C R33, RZ, R212, RZ ;  /* 0x000000d4ff21723e */ /* 0x001fe200048070ff */
[----:B------:R-:W-:Y:S01]  /*c860*/  @!P4 STG.E.U8 desc[UR18][R26.64+0x11], R215 ;  /* 0x000011d71a00c986 */ /* 0x000fe2000c101112 */
[C---:B------:R-:W-:Y:S01]  /*c870*/  ISETP.LT.OR P4, PT, R35.reuse, 0x1a, !P0 ;  /* 0x0000001a2300780c */ /* 0x040fe20004781670 */
[----:B------:R-:W-:Y:S01]  /*c880*/  FMUL R208, R208, UR20 ;  /* 0x00000014d0d07c20 */ /* 0x000fe20008400000 */
[----:B------:R-:W-:Y:S01]  /*c890*/  F2FP.SATFINITE.E4M3.F32.PACK_AB_MERGE_C R211, RZ, R211, RZ ;  /* 0x000000d3ffd3723e */ /* 0x000fe200048070ff */
[----:B------:R-:W-:Y:S01]  /*c8a0*/  @!P6 STG.E.U8 desc[UR18][R24.64+0x19], R213 ;  /* 0x000019d51800e986 */ /* 0x000fe2000c101112 */
[----:B------:R-:W-:Y:S01]  /*c8b0*/  ISETP.LT.OR P6, PT, R35, 0x22, !P1 ;  /* 0x000000222300780c */ /* 0x000fe20004fc1670 */
[----:B------:R-:W-:Y:S01]  /*c8c0*/  FMUL R207, R207, UR20 ;  /* 0x00000014cfcf7c20 */ /* 0x000fe20008400000 */
[----:B-1----:R-:W-:Y:S01]  /*c8d0*/  F2FP.SATFINITE.E4M3.F32.PACK_AB_MERGE_C R29, RZ, R214, RZ ;  /* 0x000000d6ff1d723e */ /* 0x002fe200048070ff */
[----:B------:R-:W-:Y:S01]  /*c8e0*/  FMUL R205, R205, UR20 ;  /* 0x00000014cdcd7c20 */ /* 0x000fe20008400000 */
[----:B------:R-:W-:Y:S01]  /*c8f0*/  F2FP.SATFINITE.E4M3.F32.PACK_AB_MERGE_C R209, RZ, R209, RZ ;  /* 0x000000d1ffd1723e */ /* 0x000fe200048070ff */
[----:B------:R-:W-:Y:S01]  /*c900*/  FMUL R206, R206, UR20 ;  /* 0x00000014cece7c20 */ /* 0x000fe20008400000 */
[----:B------:R-:W-:Y:S01]  /*c910*/  F2FP.SATFINITE.E4M3.F32.PACK_AB_MERGE_C R31, RZ, R208, RZ ;  /* 0x000000d0ff1f723e */ /* 0x000fe200048070ff */
[----:B------:R0:W-:Y:S01]  /*c920*/  @!P5 STG.E.U8 desc[UR18][R24.64+0x18], R29 ;  /* 0x0000181d1800d986 */ /* 0x0001e2000c101112 */
[C---:B------:R-:W-:Y:S01]  /*c930*/  ISETP.LT.OR P5, PT, R35.reuse, 0x21, !P1 ;  /* 0x000000212300780c */ /* 0x040fe20004fa1670 */
[----:B------:R-:W-:Y:S01]  /*c940*/  FMUL R204, R204, UR20 ;  /* 0x00000014cccc7c20 */ /* 0x000fe20008400000 */
[----:B------:R-:W-:Y:S01]  /*c950*/  F2FP.SATFINITE.E4M3.F32.PACK_AB_MERGE_C R207, RZ, R207, RZ ;  /* 0x000000cfffcf723e */ /* 0x000fe200048070ff */
[----:B------:R1:W-:Y:S01]  /*c960*/  @!P3 STG.E.U8 desc[UR18][R26.64+0x18], R33 ;  /* 0x000018211a00b986 */ /* 0x0003e2000c101112 */
[----:B------:R-:W-:Y:S01]  /*c970*/  ISETP.LT.OR P3, PT, R35, 0x21, !P0 ;  /* 0x000000212300780c */ /* 0x000fe20004761670 */
[----:B------:R-:W-:Y:S01]  /*c980*/  FMUL R203, R203, UR20 ;  /* 0x00000014cbcb7c20 */ /* 0x000fe20008400000 */
[----:B------:R-:W-:Y:S01]  /*c990*/  F2FP.SATFINITE.E4M3.F32.PACK_AB_MERGE_C R205, RZ, R205, RZ ;  /* 0x000000cdffcd723e */ /* 0x000fe200048070ff */
[----:B------:R-:W-:Y:S01]  /*c9a0*/  @!P4 STG.E.U8 desc[UR18][R26.64+0x19], R211 ;  /* 0x000019d31a00c986 */ /* 0x000fe2000c101112 */
[----:B------:R-:W-:Y:S01]  /*c9b0*/  ISETP.LT.OR P4, PT, R35, 0x22, !P0 ;  /* 0x000000222300780c */ /* 0x000fe20004781670 */
[----:B------:R-:W-:Y:S01]  /*c9c0*/  FMUL R201, R201, UR20 ;  /* 0x00000014c9c97c20 */ /* 0x000fe20008400000 */
[----:B------:R-:W-:Y:S01]  /*c9d0*/  F2FP.SATFINITE.E4M3.F32.PACK_AB_MERGE_C R203, RZ, R203, RZ ;  /* 0x000000cbffcb723e */ /* 0x000fe200048070ff */
[----:B------:R-:W-:Y:S01]  /*c9e0*/  @!P6 STG.E.U8 desc[UR18][R24.64+0x21], R209 ;  /* 0x000021d11800e986 */ /* 0x000fe2000c101112 */
[----:B------:R-:W-:Y:S01]  /*c9f0*/  ISETP.LT.OR P6, PT, R35, 0x2a, !P1 ;  /* 0x0000002a2300780c */ /* 0x000fe20004fc1670 */
[----:B------:R-:W-:Y:S01]  /*ca00*/  FMUL R202, R202, UR20 ;  /* 0x00000014caca7c20 */ /* 0x000fe20008400000 */
[----:B0-----:R-:W-:Y:S01]  /*ca10*/  F2FP.SATFINITE.E4M3.F32.PACK_AB_MERGE_C R29, RZ, R210, RZ ;  /* 0x000000d2ff1d723e */ /* 0x001fe200048070ff */
[----:B------:R-:W-:Y:S01]  /*ca20*/  FMUL R200, R200, UR20 ;  /* 0x00000014c8c87c20 */ /* 0x000fe20008400000 */
[----:B-1----:R-:W-:Y:S01]  /*ca30*/  F2FP.SATFINITE.E4M3.F32.PACK_AB_MERGE_C R33, RZ, R204, RZ ;  /* 0x000000ccff21723e */ /* 0x002fe200048070ff */
[----:B------:R-:W-:Y:S01]  /*ca40*/  FMUL R199, R199, UR20 ;  /* 0x00000014c7c77c20 */ /* 0x000fe20008400000 */
[----:B------:R-:W-:Y:S01]  /*ca50*/  F2FP.SATFINITE.E4M3.F32.PACK_AB_MERGE_C R201, RZ, R201, RZ ;  /* 0x000000c9ffc9723e */ /* 0x000fe200048070ff */
[----:B------:R0:W-:Y:S01]  /*ca60*/  @!P5 STG.E.U8 desc[UR18][R24.64+0x20], R29 ;  /* 0x0000201d1800d986 */ /* 0x0001e2000c101112 */
[----:B------:R-:W-:Y:S01]  /*ca70*/  ISETP.LT.OR P5, PT, R35, 0x29, !P1 ;  /* 0x000000292300780c */ /* 0x000fe20004fa1670 */
[----:B------:R-:W-:Y:S01]  /*ca80*/  FMUL R197, R197, UR20 ;  /* 0x00000014c5c57c20 */ /* 0x000fe20008400000 */
[----:B------:R-:W-:Y:S01]  /*ca90*/  F2FP.SATFINITE.E4M3.F32.PACK_AB_MERGE_C R199, RZ, R199, RZ ;  /* 0x000000c7ffc7723e */ /* 0x000fe200048070ff */
[----:B------:R1:W-:Y:S01]  /*caa0*/  @!P3 STG.E.U8 desc[UR18][R26.64+0x20], R31 ;  /* 0x0000201f1a00b986 */ /* 0x0003e2000c101112 */
[C---:B------:R-:W-:Y:S01]  /*cab0*/  ISETP.LT.OR P3, PT, R35.reuse, 0x29, !P0 ;  /* 0x000000292300780c */ /* 0x040fe20004761670 */
[----:B------:R-:W-:Y:S01]  /*cac0*/  FMUL R198, R198, UR20 ;  /* 0x00000014c6c67c20 */ /* 0x000fe20008400000 */
[----:B------:R-:W-:Y:S01]  /*cad0*/  F2FP.SATFINITE.E4M3.F32.PACK_AB_MERGE_C R197, RZ, R197, RZ ;  /* 0x000000c5ffc5723e */ /* 0x000fe200048070ff */
[----:B------:R-:W-:Y:S01]  /*cae0*/  @!P4 STG.E.U8 desc[UR18][R26.64+0x21], R207 ;  /* 0x000021cf1a00c986 */ /* 0x000fe2000c101112 */
[----:B------:R-:W-:Y:S01]  /*caf0*/  ISETP.LT.OR P4, PT, R35, 0x2a, !P0 ;  /* 0x0000002a2300780c */ /* 0x000fe20004781670 */
[----:B------:R-:W-:Y:S01]  /*cb00*/  FMUL R196, R196, UR20 ;  /* 0x00000014c4c47c20 */ /* 0x000fe20008400000 */
[----:B------:R-:W-:Y:S01]  /*cb10*/  FMUL R195, R195, UR20 ;  /* 0x00000014c3c37c20 */ /* 0x000fe20008400000 */
        /* <DEDUP_REMOVED lines=27> */
[----:B------:R-:W-:Y:S01]  /*ccd0*/  FMUL R186, R186, UR20 ;  /* 0x00000014baba7c20 */ /* 0x000fe20008400000 */
        /* <DEDUP_REMOVED lines=156> */
[----:B-----5:R-:W-:Y:S01]  /*d6a0*/  FMUL R0, R0, UR20 ;  /* 0x0000001400007c20 */ /* 0x020fe20008400000 */
[----:B-1----:R-:W-:Y:S01]  /*d6b0*/  F2FP.SATFINITE.E4M3.F32.PACK_AB_MERGE_C R33, RZ, R164, RZ ;  /* 0x000000a4ff21723e */ /* 0x002fe200048070ff */
        /* <DEDUP_REMOVED lines=9> */
[----:B------:R-:W-:Y:S01]  /*d750*/  FMUL R4, R4, UR20 ;  /* 0x0000001404047c20 */ /* 0x000fe20008400000 */
[----:B------:R-:W-:Y:S01]  /*d760*/  @!P4 STG.E.U8 desc[UR18][R26.64+0x71], R167 ;  /* 0x000071a71a00c986 */ /* 0x000fe2000c101112 */
[----:B------:R-:W-:-:S03]  /*d770*/  ISETP.LT.OR P4, PT, R35, 0x7a, !P0 ;  /* 0x0000007a2300780c */ /* 0x000fc60004781670 */
[----:B------:R-:W-:Y:S01]  /*d780*/  @!P6 STG.E.U8 desc[UR18][R24.64+0x79], R165 ;  /* 0x000079a51800e986 */ /* 0x000fe2000c101112 */
[----:B------:R-:W-:Y:S02]  /*d790*/  ISETP.LT.OR P6, PT, R35, 0x82, !P1 ;  /* 0x000000822300780c */ /* 0x000fe40004fc1670 */
[----:B0-----:R-:W-:Y:S01]  /*d7a0*/  F2FP.SATFINITE.E4M3.F32.PACK_AB_MERGE_C R29, RZ, R166, RZ ;  /* 0x000000a6ff1d723e */ /* 0x001fe200048070ff */
[----:B------:R-:W4:Y:S01]  /*d7b0*/  LDL.LU R220, [R1+0x14] ;  /* 0x0000140001dc7983 */ /* 0x000f220000300800 */
[----:B-1----:R-:W-:-:S03]  /*d7c0*/  F2FP.SATFINITE.E4M3.F32.PACK_AB_MERGE_C R31, RZ, R160, RZ ;  /* 0x000000a0ff1f723e */ /* 0x002fc600048070ff */
[----:B------:R0:W-:Y:S01]  /*d7d0*/  @!P5 STG.E.U8 desc[UR18][R24.64+0x78], R29 ;  /* 0x0000781d1800d986 */ /* 0x0001e2000c101112 */
[----:B------:R-:W-:-:S03]  /*d7e0*/  ISETP.LT.OR P5, PT, R35, 0x81, !P1 ;  /* 0x000000812300780c */ /* 0x000fc60004fa1670 */
[----:B------:R1:W-:Y:S01]  /*d7f0*/  @!P3 STG.E.U8 desc[UR18][R26.64+0x78], R33 ;  /* 0x000078211a00b986 */ /* 0x0003e2000c101112 */
[----:B------:R-:W-:-:S03]  /*d800*/  ISETP.LT.OR P3, PT, R35, 0x81, !P0 ;  /* 0x000000812300780c */ /* 0x000fc60004761670 */
        /* <DEDUP_REMOVED lines=26> */
[----:B0-----:R-:W-:Y:S02]  /*d9b0*/  F2FP.SATFINITE.E4M3.F32.PACK_AB_MERGE_C R29, RZ, R154, RZ ;  /* 0x0000009aff1d723e */ /* 0x001fe400048070ff */
[----:B-1----:R-:W-:-:S03]  /*d9c0*/  F2FP.SATFINITE.E4M3.F32.PACK_AB_MERGE_C R33, RZ, R20, RZ ;  /* 0x00000014ff21723e */ /* 0x002fc600048070ff */
[----:B------:R0:W-:Y:S01]  /*d9d0*/  @!P5 STG.E.U8 desc[UR18][R24.64+0x90], R29 ;  /* 0x0000901d1800d986 */ /* 0x0001e2000c101112 */
[----:B------:R-:W-:-:S03]  /*d9e0*/  ISETP.LT.OR P5, PT, R35, 0x99, !P1 ;  /* 0x000000992300780c */ /* 0x000fc60004fa1670 */
[----:B------:R-:W-:Y:S01]  /*d9f0*/  @!P3 STG.E.U8 desc[UR18][R26.64+0x90], R31 ;  /* 0x0000901f1a00b986 */ /* 0x000fe2000c101112 */
[----:B------:R-:W-:-:S03]  /*da00*/  ISETP.LT.OR P3, PT, R35, 0x99, !P0 ;  /* 0x000000992300780c */ /* 0x000fc60004761670 */
[----:B------:R1:W-:Y:S01]  /*da10*/  @!P4 STG.E.U8 desc[UR18][R26.64+0x91], R23 ;  /* 0x000091171a00c986 */ /* 0x0003e2000c101112 */
[----:B------:R-:W-:-:S03]  /*da20*/  ISETP.LT.OR P4, PT, R35, 0x9a, !P0 ;  /* 0x0000009a2300780c */ /* 0x000fc60004781670 */
[----:B------:R2:W-:Y:S01]  /*da30*/  @!P6 STG.E.U8 desc[UR18][R24.64+0x99], R21 ;  /* 0x000099151800e986 */ /* 0x0005e2000c101112 */
[----:B------:R-:W-:Y:S02]  /*da40*/  ISETP.LT.OR P6, PT, R35, 0xa2, !P1 ;  /* 0x000000a22300780c */ /* 0x000fe40004fc1670 */
[----:B0-----:R-:W-:-:S05]  /*da50*/  F2FP.SATFINITE.E4M3.F32.PACK_AB_MERGE_C R29, RZ, R22, RZ ;  /* 0x00000016ff1d723e */ /* 0x001fca00048070ff */
[----:B------:R-:W-:Y:S01]  /*da60*/  @!P5 STG.E.U8 desc[UR18][R24.64+0x98], R29 ;  /* 0x0000981d1800d986 */ /* 0x000fe2000c101112 */
[C---:B------:R-:W-:Y:S02]  /*da70*/  ISETP.LT.OR P5, PT, R35.reuse, 0xa1, !P1 ;  /* 0x000000a12300780c */ /* 0x040fe40004fa1670 */
[----:B-1----:R-:W-:Y:S01]  /*da80*/  F2FP.SATFINITE.E4M3.F32.PACK_AB_MERGE_C R23, RZ, R18, RZ ;  /* 0x00000012ff17723e */ /* 0x002fe200048070ff */
[----:B------:R-:W-:Y:S01]  /*da90*/  @!P3 STG.E.U8 desc[UR18][R26.64+0x98], R33 ;  /* 0x000098211a00b986 */ /* 0x000fe2000c101112 */
[C---:B------:R-:W-:Y:S02]  /*daa0*/  ISETP.LT.OR P3, PT, R35.reuse, 0xa1, !P0 ;  /* 0x000000a12300780c */ /* 0x040fe40004761670 */
[----:B--2---:R-:W-:Y:S01]  /*dab0*/  F2FP.SATFINITE.E4M3.F32.PACK_AB_MERGE_C R21, RZ, R16, RZ ;  /* 0x00000010ff15723e */ /* 0x004fe200048070ff */
[----:B------:R0:W-:Y:S01]  /*dac0*/  @!P4 STG.E.U8 desc[UR18][R26.64+0x99], R19 ;  /* 0x000099131a00c986 */ /* 0x0001e2000c101112 */
[----:B------:R-:W-:-:S03]  /*dad0*/  ISETP.LT.OR P4, PT, R35, 0xa2, !P0 ;  /* 0x000000a22300780c */ /* 0x000fc60004781670 */
[----:B------:R1:W-:Y:S01]  /*dae0*/  @!P6 STG.E.U8 desc[UR18][R24.64+0xa1], R17 ;  /* 0x0000a1111800e986 */ /* 0x0003e2000c101112 */
[----:B------:R-:W-:-:S03]  /*daf0*/  ISETP.LT.OR P6, PT, R35, 0xaa, !P1 ;  /* 0x000000aa2300780c */ /* 0x000fc60004fc1670 */
[----:B------:R-:W-:Y:S01]  /*db00*/  @!P5 STG.E.U8 desc[UR18][R24.64+0xa0], R23 ;  /* 0x0000a0171800d986 */ /* 0x000fe2000c101112 */
[----:B------:R-:W-:-:S03]  /*db10*/  ISETP.LT.OR P5, PT, R35, 0xa9, !P1 ;  /* 0x000000a92300780c */ /* 0x000fc60004fa1670 */
[----:B------:R-:W-:Y:S01]  /*db20*/  @!P3 STG.E.U8 desc[UR18][R26.64+0xa0], R21 ;  /* 0x0000a0151a00b986 */ /* 0x000fe2000c101112 */
[C---:B------:R-:W-:Y:S02]  /*db30*/  ISETP.LT.OR P3, PT, R35.reuse, 0xa9, !P0 ;  /* 0x000000a92300780c */ /* 0x040fe40004761670 */
[----:B0-----:R-:W-:Y:S01]  /*db40*/  F2FP.SATFINITE.E4M3.F32.PACK_AB_MERGE_C R19, RZ, R14, RZ ;  /* 0x0000000eff13723e */ /* 0x001fe200048070ff */
[----:B------:R0:W-:Y:S01]  /*db50*/  @!P4 STG.E.U8 desc[UR18][R26.64+0xa1], R15 ;  /* 0x0000a10f1a00c986 */ /* 0x0001e2000c101112 */
[C---:B------:R-:W-:Y:S02]  /*db60*/  ISETP.LT.OR P4, PT, R35.reuse, 0xaa, !P0 ;  /* 0x000000aa2300780c */ /* 0x040fe40004781670 */
[----:B-1----:R-:W-:Y:S01]  /*db70*/  F2FP.SATFINITE.E4M3.F32.PACK_AB_MERGE_C R17, RZ, R12, RZ ;  /* 0x0000000cff11723e */ /* 0x002fe200048070ff */
        /* <DEDUP_REMOVED lines=15> */
[----:B0-----:R-:W-:Y:S02]  /*dc70*/  F2FP.SATFINITE.E4M3.F32.PACK_AB_MERGE_C R11, RZ, R6, RZ ;  /* 0x00000006ff0b723e */ /* 0x001fe400048070ff */
[C---:B------:R-:W-:Y:S01]  /*dc80*/  ISETP.LT.OR P3, PT, R35.reuse, 0xb9, !P0 ;  /* 0x000000b92300780c */ /* 0x040fe20004761670 */
[----:B------:R0:W-:Y:S01]  /*dc90*/  @!P4 STG.E.U8 desc[UR18][R26.64+0xb1], R7 ;  /* 0x0000b1071a00c986 */ /* 0x0001e2000c101112 */
[----:B-1----:R-:W-:Y:S02]  /*dca0*/  F2FP.SATFINITE.E4M3.F32.PACK_AB_MERGE_C R9, RZ, R4, RZ ;  /* 0x00000004ff09723e */ /* 0x002fe400048070ff */
[----:B------:R-:W-:Y:S01]  /*dcb0*/  ISETP.LT.OR P4, PT, R35, 0xba, !P0 ;  /* 0x000000ba2300780c */ /* 0x000fe20004781670 */
[----:B------:R1:W-:Y:S04]  /*dcc0*/  @!P6 STG.E.U8 desc[UR18][R24.64+0xb9], R5 ;  /* 0x0000b9051800e986 */ /* 0x0003e8000c101112 */
[----:B------:R2:W-:Y:S01]  /*dcd0*/  @!P5 STG.E.U8 desc[UR18][R24.64+0xb8], R11 ;  /* 0x0000b80b1800d986 */ /* 0x0005e2000c101112 */
[----:B------:R-:W-:Y:S01]  /*dce0*/  FMUL R4, R227, UR20 ;  /* 0x00000014e3047c20 */ /* 0x000fe20008400000 */
[----:B------:R-:W-:-:S02]  /*dcf0*/  ISETP.LT.OR P5, PT, R35, 0xc1, !P1 ;  /* 0x000000c12300780c */ /* 0x000fc40004fa1670 */
[----:B0-----:R-:W-:Y:S02]  /*dd00*/  F2FP.SATFINITE.E4M3.F32.PACK_AB_MERGE_C R7, RZ, R3, RZ ;  /* 0x00000003ff07723e */ /* 0x001fe400048070ff */
[----:B-1----:R-:W-:Y:S01]  /*dd10*/  F2FP.SATFINITE.E4M3.F32.PACK_AB_MERGE_C R5, RZ, R0, RZ ;  /* 0x00000000ff05723e */ /* 0x002fe200048070ff */
[----:B---3--:R-:W-:Y:S01]  /*dd20*/  FMUL R0, R222, UR20 ;  /* 0x00000014de007c20 */ /* 0x008fe20008400000 */
[----:B------:R-:W-:Y:S01]  /*dd30*/  ISETP.LT.OR P6, PT, R35, 0xc2, !P1 ;  /* 0x000000c22300780c */ /* 0x000fe20004fc1670 */
[----:B------:R-:W3:Y:S01]  /*dd40*/  LDL.LU R222, [R1+0x20] ;  /* 0x0000200001de7983 */ /* 0x000ee20000300800 */
[----:B--2---:R-:W-:Y:S02]  /*dd50*/  F2FP.SATFINITE.E4M3.F32.PACK_AB_MERGE_C R11, RZ, R2, RZ ;  /* 0x00000002ff0b723e */ /* 0x004fe400048070ff */
[----:B------:R-:W-:Y:S01]  /*dd60*/  F2FP.SATFINITE.E4M3.F32.PACK_AB_MERGE_C R13, RZ, R0, RZ ;  /* 0x00000000ff0d723e */ /* 0x000fe200048070ff */
[----:B----4-:R-:W-:Y:S01]  /*dd70*/  FMUL R0, R224, UR20 ;  /* 0x00000014e0007c20 */ /* 0x010fe20008400000 */
[----:B------:R-:W-:Y:S01]  /*dd80*/  FMUL R2, R225, UR20 ;  /* 0x00000014e1027c20 */ /* 0x000fe20008400000 */
[----:B------:R-:W2:Y:S04]  /*dd90*/  LDL.LU R224, [R1+0x24] ;  /* 0x0000240001e07983 */ /* 0x000ea80000300800 */
[----:B------:R-:W4:Y:S01]  /*dda0*/  LDL.LU R225, [R1+0x28] ;  /* 0x0000280001e17983 */ /* 0x000f220000300800 */
[----:B------:R-:W-:-:S03]  /*ddb0*/  FMUL R3, R226, UR20 ;  /* 0x00000014e2037c20 */ /* 0x000fc60008400000 */
[----:B------:R-:W4:Y:S04]  /*ddc0*/  LDL.LU R226, [R1+0x2c] ;  /* 0x00002c0001e27983 */ /* 0x000f280000300800 */
[----:B------:R-:W4:Y:S04]  /*ddd0*/  LDL.LU R227, [R1+0x30] ;  /* 0x0000300001e37983 */ /* 0x000f280000300800 */
[----:B------:R-:W-:Y:S01]  /*dde0*/  @!P3 STG.E.U8 desc[UR18][R26.64+0xb8], R9 ;  /* 0x0000b8091a00b986 */ /* 0x000fe2000c101112 */
[----:B------:R-:W-:-:S03]  /*ddf0*/  ISETP.LT.OR P3, PT, R35, 0xc1, !P0 ;  /* 0x000000c12300780c */ /* 0x000fc60004761670 */
[----:B------:R0:W-:Y:S01]  /*de00*/  @!P4 STG.E.U8 desc[UR18][R26.64+0xb9], R7 ;  /* 0x0000b9071a00c986 */ /* 0x0001e2000c101112 */
[----:B------:R-:W-:-:S03]  /*de10*/  ISETP.LT.OR P4, PT, R35, 0xc2, !P0 ;  /* 0x000000c22300780c */ /* 0x000fc60004781670 */
[----:B------:R-:W-:Y:S01]  /*de20*/  @!P5 STG.E.U8 desc[UR18][R24.64+0xc0], R11 ;  /* 0x0000c00b1800d986 */ /* 0x000fe2000c101112 */
[----:B------:R-:W-:-:S03]  /*de30*/  ISETP.LT.OR P5, PT, R35, 0xc9, !P1 ;  /* 0x000000c92300780c */ /* 0x000fc60004fa1670 */
[----:B------:R1:W-:Y:S01]  /*de40*/  @!P6 STG.E.U8 desc[UR18][R24.64+0xc1], R5 ;  /* 0x0000c1051800e986 */ /* 0x0003e2000c101112 */
[----:B0-----:R-:W-:-:S03]  /*de50*/  F2FP.SATFINITE.E4M3.F32.PACK_AB_MERGE_C R7, RZ, R0, RZ ;  /* 0x00000000ff07723e */ /* 0x001fc600048070ff */
[----:B------:R-:W-:Y:S01]  /*de60*/  @!P3 STG.E.U8 desc[UR18][R26.64+0xc0], R13 ;  /* 0x0000c00d1a00b986 */ /* 0x000fe2000c101112 */
[C---:B------:R-:W-:Y:S02]  /*de70*/  ISETP.LT.OR P6, PT, R35.reuse, 0xca, !P1 ;  /* 0x000000ca2300780c */ /* 0x040fe40004fc1670 */
[----:B-1----:R-:W-:Y:S01]  /*de80*/  F2FP.SATFINITE.E4M3.F32.PACK_AB_MERGE_C R5, RZ, R2, RZ ;  /* 0x00000002ff05723e */ /* 0x002fe200048070ff */
[----:B------:R0:W-:Y:S01]  /*de90*/  @!P4 STG.E.U8 desc[UR18][R26.64+0xc1], R7 ;  /* 0x0000c1071a00c986 */ /* 0x0001e2000c101112 */
[C---:B------:R-:W-:Y:S02]  /*dea0*/  ISETP.LT.OR P3, PT, R35.reuse, 0xc9, !P0 ;  /* 0x000000c92300780c */ /* 0x040fe40004761670 */
[C---:B------:R-:W-:Y:S01]  /*deb0*/  ISETP.LT.OR P4, PT, R35.reuse, 0xca, !P0 ;  /* 0x000000ca2300780c */ /* 0x040fe20004781670 */
[----:B------:R1:W-:Y:S01]  /*dec0*/  @!P5 STG.E.U8 desc[UR18][R24.64+0xc8], R5 ;  /* 0x0000c8051800d986 */ /* 0x0003e2000c101112 */
[----:B------:R-:W-:Y:S02]  /*ded0*/  ISETP.LT.OR P5, PT, R35, 0xd1, !P1 ;  /* 0x000000d12300780c */ /* 0x000fe40004fa1670 */
[----:B------:R-:W-:-:S02]  /*dee0*/  F2FP.SATFINITE.E4M3.F32.PACK_AB_MERGE_C R9, RZ, R3, RZ ;  /* 0x00000003ff09723e */ /* 0x000fc400048070ff */
[----:B------:R-:W-:-:S03]  /*def0*/  F2FP.SATFINITE.E4M3.F32.PACK_AB_MERGE_C R11, RZ, R4, RZ ;  /* 0x00000004ff0b723e */ /* 0x000fc600048070ff */
[----:B------:R1:W-:Y:S04]  /*df00*/  @!P6 STG.E.U8 desc[UR18][R24.64+0xc9], R9 ;  /* 0x0000c9091800e986 */ /* 0x0003e8000c101112 */
[----:B------:R-:W-:Y:S01]  /*df10*/  @!P3 STG.E.U8 desc[UR18][R26.64+0xc8], R11 ;  /* 0x0000c80b1a00b986 */ /* 0x000fe2000c101112 */
[----:B------:R-:W-:-:S03]  /*df20*/  FMUL R0, R220, UR20 ;  /* 0x00000014dc007c20 */ /* 0x000fc60008400000 */
[----:B------:R-:W4:Y:S02]  /*df30*/  LDL.LU R220, [R1+0x34] ;  /* 0x0000340001dc7983 */ /* 0x000f240000300800 */
[----:B0-----:R-:W-:Y:S01]  /*df40*/  F2FP.SATFINITE.E4M3.F32.PACK_AB_MERGE_C R7, RZ, R0, RZ ;  /* 0x00000000ff07723e */ /* 0x001fe200048070ff */
[----:B------:R-:W-:Y:S02]  /*df50*/  FMUL R2, R221, UR20 ;  /* 0x00000014dd027c20 */ /* 0x000fe40008400000 */
[----:B------:R-:W4:Y:S03]  /*df60*/  LDL.LU R221, [R1+0x38] ;  /* 0x0000380001dd7983 */ /* 0x000f260000300800 */
[----:B-1----:R-:W-:Y:S01]  /*df70*/  F2FP.SATFINITE.E4M3.F32.PACK_AB_MERGE_C R5, RZ, R2, RZ ;  /* 0x00000002ff05723e */ /* 0x002fe200048070ff */
[----:B------:R-:W-:Y:S04]  /*df80*/  @!P4 STG.E.U8 desc[UR18][R26.64+0xc9], R7 ;  /* 0x0000c9071a00c986 */ /* 0x000fe8000c101112 */
[----:B------:R0:W-:Y:S01]  /*df90*/  @!P5 STG.E.U8 desc[UR18][R24.64+0xd0], R5 ;  /* 0x0000d0051800d986 */ /* 0x0001e2000c101112 */
[----:B------:R-:W-:-:S03]  /*dfa0*/  FMUL R3, R223, UR20 ;  /* 0x00000014df037c20 */ /* 0x000fc60008400000 */
[----:B------:R-:W4:Y:S02]  /*dfb0*/  LDL.LU R223, [R1+0x3c] ;  /* 0x00003c0001df7983 */ /* 0x000f240000300800 */
[----:B------:R-:W-:Y:S01]  /*dfc0*/  F2FP.SATFINITE.E4M3.F32.PACK_AB_MERGE_C R9, RZ, R3, RZ ;  /* 0x00000003ff09723e */ /* 0x000fe200048070ff */
[----:B---3--:R-:W-:Y:S02]  /*dfd0*/  FMUL R0, R222, UR20 ;  /* 0x00000014de007c20 */ /* 0x008fe40008400000 */
[----:B------:R-:W3:Y:S03]  /*dfe0*/  LDL.LU R222, [R1+0x40] ;  /* 0x0000400001de7983 */ /* 0x000ee60000300800 */
[----:B------:R-:W-:Y:S01]  /*dff0*/  F2FP.SATFINITE.E4M3.F32.PACK_AB_MERGE_C R13, RZ, R0, RZ ;  /* 0x00000000ff0d723e */ /* 0x000fe200048070ff */
[----:B--2---:R-:W-:Y:S02]  /*e000*/  FMUL R2, R224, UR20 ;  /* 0x00000014e0027c20 */ /* 0x004fe40008400000 */
[----:B------:R-:W2:Y:S01]  /*e010*/  LDL.LU R224, [R1+0x44] ;  /* 0x0000440001e07983 */ /* 0x000ea20000300800 */
[----:B----4-:R-:W-:-:S03]  /*e020*/  FMUL R0, R225, UR20 ;  /* 0x00000014e1007c20 */ /* 0x010fc60008400000 */
[----:B------:R-:W4:Y:S01]  /*e030*/  LDL.LU R225, [R1+0x48] ;  /* 0x0000480001e17983 */ /* 0x000f220000300800 */
[----:B------:R-:W-:Y:S01]  /*e040*/  FMUL R3, R226, UR20 ;  /* 0x00000014e2037c20 */ /* 0x000fe20008400000 */
[----:B0-----:R-:W-:Y:S02]  /*e050*/  F2FP.SATFINITE.E4M3.F32.PACK_AB_MERGE_C R5, RZ, R0, RZ ;  /* 0x00000000ff05723e */ /* 0x001fe400048070ff */
[----:B------:R-:W4:Y:S01]  /*e060*/  LDL.LU R226, [R1+0x4c] ;  /* 0x00004c0001e27983 */ /* 0x000f220000300800 */
[----:B------:R-:W-:-:S03]  /*e070*/  FMUL R0, R227, UR20 ;  /* 0x00000014e3007c20 */ /* 0x000fc60008400000 */
[----:B------:R-:W4:Y:S01]  /*e080*/  LDL.LU R227, [R1+0x50] ;  /* 0x0000500001e37983 */ /* 0x000f220000300800 */
[C---:B------:R-:W-:Y:S02]  /*e090*/  ISETP.LT.OR P6, PT, R35.reuse, 0xd2, !P1 ;  /* 0x000000d22300780c */ /* 0x040fe40004fc1670 */
[C---:B------:R-:W-:Y:S01]  /*e0a0*/  ISETP.LT.OR P4, PT, R35.reuse, 0xd2, !P0 ;  /* 0x000000d22300780c */ /* 0x040fe20004781670 */
[----:B------:R-:W4:Y:S01]  /*e0b0*/  LDL.LU R218, [R1+0x54] ;  /* 0x0000540001da7983 */ /* 0x000f220000300800 */
[C---:B------:R-:W-:Y:S02]  /*e0c0*/  ISETP.LT.OR P3, PT, R35.reuse, 0xd1, !P0 ;  /* 0x000000d12300780c */ /* 0x040fe40004761670 */
[----:B------:R-:W-:Y:S02]  /*e0d0*/  ISETP.LT.OR P5, PT, R35, 0xd9, !P1 ;  /* 0x000000d92300780c */ /* 0x000fe40004fa1670 */
[----:B------:R-:W-:Y:S02]  /*e0e0*/  F2FP.SATFINITE.E4M3.F32.PACK_AB_MERGE_C R7, RZ, R2, RZ ;  /* 0x00000002ff07723e */ /* 0x000fe400048070ff */
[----:B------:R-:W-:-:S03]  /*e0f0*/  F2FP.SATFINITE.E4M3.F32.PACK_AB_MERGE_C R11, RZ, R0, RZ ;  /* 0x00000000ff0b723e */ /* 0x000fc600048070ff */
[----:B------:R0:W-:Y:S01]  /*e100*/  @!P6 STG.E.U8 desc[UR18][R24.64+0xd1], R9 ;  /* 0x0000d1091800e986 */ /* 0x0001e2000c101112 */
[----:B------:R-:W-:-:S03]  /*e110*/  ISETP.LT.OR P6, PT, R35, 0xda, !P1 ;  /* 0x000000da2300780c */ /* 0x000fc60004fc1670 */
[----:B------:R-:W-:Y:S01]  /*e120*/  @!P4 STG.E.U8 desc[UR18][R26.64+0xd1], R7 ;  /* 0x0000d1071a00c986 */ /* 0x000fe2000c101112 */
[----:B------:R-:W-:-:S03]  /*e130*/  ISETP.LT.OR P4, PT, R35, 0xda, !P0 ;  /* 0x000000da2300780c */ /* 0x000fc60004781670 */
[----:B------:R-:W-:Y:S01]  /*e140*/  @!P3 STG.E.U8 desc[UR18][R26.64+0xd0], R13 ;  /* 0x0000d00d1a00b986 */ /* 0x000fe2000c101112 */
[----:B0-----:R-:W-:-:S03]  /*e150*/  F2FP.SATFINITE.E4M3.F32.PACK_AB_MERGE_C R9, RZ, R3, RZ ;  /* 0x00000003ff09723e */ /* 0x001fc600048070ff */
[----:B------:R0:W-:Y:S04]  /*e160*/  @!P5 STG.E.U8 desc[UR18][R24.64+0xd8], R5 ;  /* 0x0000d8051800d986 */ /* 0x0001e8000c101112 */
[----:B------:R1:W-:Y:S01]  /*e170*/  @!P6 STG.E.U8 desc[UR18][R24.64+0xd9], R9 ;  /* 0x0000d9091800e986 */ /* 0x0003e2000c101112 */
[----:B------:R-:W-:-:S03]  /*e180*/  FMUL R0, R220, UR20 ;  /* 0x00000014dc007c20 */ /* 0x000fc60008400000 */
[----:B------:R-:W4:Y:S02]  /*e190*/  LDL.LU R220, [R1+0x58] ;  /* 0x0000580001dc7983 */ /* 0x000f240000300800 */
[----:B0-----:R-:W-:Y:S01]  /*e1a0*/  F2FP.SATFINITE.E4M3.F32.PACK_AB_MERGE_C R5, RZ, R0, RZ ;  /* 0x00000000ff05723e */ /* 0x001fe200048070ff */
[----:B------:R-:W-:Y:S02]  /*e1b0*/  FMUL R2, R221, UR20 ;  /* 0x00000014dd027c20 */ /* 0x000fe40008400000 */
[----:B------:R-:W4:Y:S03]  /*e1c0*/  LDL.LU R221, [R1+0x5c] ;  /* 0x00005c0001dd7983 */ /* 0x000f260000300800 */
[----:B------:R-:W-:Y:S01]  /*e1d0*/  F2FP.SATFINITE.E4M3.F32.PACK_AB_MERGE_C R7, RZ, R2, RZ ;  /* 0x00000002ff07723e */ /* 0x000fe200048070ff */
[----:B------:R0:W-:Y:S01]  /*e1e0*/  @!P4 STG.E.U8 desc[UR18][R26.64+0xd9], R5 ;  /* 0x0000d9051a00c986 */ /* 0x0001e2000c101112 */
[----:B------:R-:W-:-:S03]  /*e1f0*/  FMUL R3, R223, UR20 ;  /* 0x00000014df037c20 */ /* 0x000fc60008400000 */
[----:B------:R-:W4:Y:S02]  /*e200*/  LDL.LU R223, [R1+0x60] ;  /* 0x0000600001df7983 */ /* 0x000f240000300800 */
[----:B-1----:R-:W-:Y:S01]  /*e210*/  F2FP.SATFINITE.E4M3.F32.PACK_AB_MERGE_C R9, RZ, R3, RZ ;  /* 0x00000003ff09723e */ /* 0x002fe200048070ff */
[----:B---3--:R-:W-:Y:S02]  /*e220*/  FMUL R4, R222, UR20 ;  /* 0x00000014de047c20 */ /* 0x008fe40008400000 */
[----:B------:R-:W3:Y:S01]  /*e230*/  LDL.LU R222, [R1+0x64] ;  /* 0x0000640001de7983 */ /* 0x000ee20000300800 */
[----:B--2---:R-:W-:-:S03]  /*e240*/  FMUL R0, R224, UR20 ;  /* 0x00000014e0007c20 */ /* 0x004fc60008400000 */
[----:B------:R-:W2:Y:S01]  /*e250*/  LDL.LU R224, [R1+0x68] ;  /* 0x0000680001e07983 */ /* 0x000ea20000300800 */
[----:B----4-:R-:W-:Y:S01]  /*e260*/  FMUL R2, R225, UR20 ;  /* 0x00000014e1027c20 */ /* 0x010fe20008400000 */
[----:B0-----:R-:W-:Y:S02]  /*e270*/  F2FP.SATFINITE.E4M3.F32.PACK_AB_MERGE_C R5, RZ, R0, RZ ;  /* 0x00000000ff05723e */ /* 0x001fe400048070ff */
[----:B------:R-:W4:Y:S01]  /*e280*/  LDL.LU R225, [R1+0x6c] ;  /* 0x00006c0001e17983 */ /* 0x000f220000300800 */
[----:B------:R-:W-:-:S03]  /*e290*/  FMUL R3, R226, UR20 ;  /* 0x00000014e2037c20 */ /* 0x000fc60008400000 */
[----:B------:R-:W4:Y:S01]  /*e2a0*/  LDL.LU R226, [R1+0x70] ;  /* 0x0000700001e27983 */ /* 0x000f220000300800 */
[----:B------:R-:W-:-:S03]  /*e2b0*/  FMUL R0, R227, UR20 ;  /* 0x00000014e3007c20 */ /* 0x000fc60008400000 */
[----:B------:R-:W4:Y:S01]  /*e2c0*/  LDL.LU R227, [R1+0x74] ;  /* 0x0000740001e37983 */ /* 0x000f220000300800 */
[C---:B------:R-:W-:Y:S02]  /*e2d0*/  ISETP.LT.OR P3, PT, R35.reuse, 0xd9, !P0 ;  /* 0x000000d92300780c */ /* 0x040fe40004761670 */
[C---:B------:R-:W-:Y:S02]  /*e2e0*/  ISETP.LT.OR P5, PT, R35.reuse, 0xe1, !P1 ;  /* 0x000000e12300780c */ /* 0x040fe40004fa1670 */
[C---:B------:R-:W-:Y:S02]  /*e2f0*/  ISETP.LT.OR P6, PT, R35.reuse, 0xe2, !P1 ;  /* 0x000000e22300780c */ /* 0x040fe40004fc1670 */
[----:B------:R-:W-:-:S07]  /*e300*/  ISETP.LT.OR P4, PT, R35, 0xe2, !P0 ;  /* 0x000000e22300780c */ /* 0x000fce0004781670 */
[----:B------:R-:W-:Y:S01]  /*e310*/  @!P3 STG.E.U8 desc[UR18][R26.64+0xd8], R11 ;  /* 0x0000d80b1a00b986 */ /* 0x000fe2000c101112 */
[----:B------:R-:W-:-:S03]  /*e320*/  ISETP.LT.OR P3, PT, R35, 0xe1, !P0 ;  /* 0x000000e12300780c */ /* 0x000fc60004761670 */
[----:B------:R0:W-:Y:S01]  /*e330*/  @!P5 STG.E.U8 desc[UR18][R24.64+0xe0], R7 ;  /* 0x0000e0071800d986 */ /* 0x0001e2000c101112 */
[----:B------:R-:W-:-:S03]  /*e340*/  ISETP.LT.OR P5, PT, R35, 0xe9, !P1 ;  /* 0x000000e92300780c */ /* 0x000fc60004fa1670 */
[----:B------:R1:W-:Y:S01]  /*e350*/  @!P6 STG.E.U8 desc[UR18][R24.64+0xe1], R9 ;  /* 0x0000e1091800e986 */ /* 0x0003e2000c101112 */
[----:B------:R-:W-:Y:S02]  /*e360*/  ISETP.LT.OR P6, PT, R35, 0xea, !P1 ;  /* 0x000000ea2300780c */ /* 0x000fe40004fc1670 */
[----:B------:R-:W-:Y:S01]  /*e370*/  F2FP.SATFINITE.E4M3.F32.PACK_AB_MERGE_C R13, RZ, R4, RZ ;  /* 0x00000004ff0d723e */ /* 0x000fe200048070ff */
[----:B------:R1:W-:Y:S01]  /*e380*/  @!P4 STG.E.U8 desc[UR18][R26.64+0xe1], R5 ;  /* 0x0000e1051a00c986 */ /* 0x0003e2000c101112 */
[----:B0-----:R-:W-:-:S03]  /*e390*/  F2FP.SATFINITE.E4M3.F32.PACK_AB_MERGE_C R7, RZ, R2, RZ ;  /* 0x00000002ff07723e */ /* 0x001fc600048070ff */
[----:B------:R-:W-:Y:S01]  /*e3a0*/  @!P3 STG.E.U8 desc[UR18][R26.64+0xe0], R13 ;  /* 0x0000e00d1a00b986 */ /* 0x000fe2000c101112 */
[----:B-1----:R-:W-:-:S03]  /*e3b0*/  F2FP.SATFINITE.E4M3.F32.PACK_AB_MERGE_C R9, RZ, R3, RZ ;  /* 0x00000003ff09723e */ /* 0x002fc600048070ff */
[----:B------:R0:W-:Y:S01]  /*e3c0*/  @!P5 STG.E.U8 desc[UR18][R24.64+0xe8], R7 ;  /* 0x0000e8071800d986 */ /* 0x0001e2000c101112 */
[C---:B------:R-:W-:Y:S02]  /*e3d0*/  ISETP.LT.OR P3, PT, R35.reuse, 0xe9, !P0 ;  /* 0x000000e92300780c */ /* 0x040fe40004761670 */
[C---:B------:R-:W-:Y:S01]  /*e3e0*/  ISETP.LT.OR P4, PT, R35.reuse, 0xea, !P0 ;  /* 0x000000ea2300780c */ /* 0x040fe20004781670 */
[----:B------:R1:W-:Y:S01]  /*e3f0*/  @!P6 STG.E.U8 desc[UR18][R24.64+0xe9], R9 ;  /* 0x0000e9091800e986 */ /* 0x0003e2000c101112 */
[C---:B------:R-:W-:Y:S01]  /*e400*/  ISETP.LT.OR P5, PT, R35.reuse, 0xf1, !P1 ;  /* 0x000000f12300780c */ /* 0x040fe20004fa1670 */
[----:B------:R-:W-:Y:S01]  /*e410*/  FMUL R2, R218, UR20 ;  /* 0x00000014da027c20 */ /* 0x000fe20008400000 */
[----:B------:R-:W-:Y:S02]  /*e420*/  ISETP.LT.OR P6, PT, R35, 0xf2, !P1 ;  /* 0x000000f22300780c */ /* 0x000fe40004fc1670 */
[----:B------:R-:W-:Y:S02]  /*e430*/  F2FP.SATFINITE.E4M3.F32.PACK_AB_MERGE_C R11, RZ, R0, RZ ;  /* 0x00000000ff0b723e */ /* 0x000fe400048070ff */
[----:B------:R-:W-:-:S03]  /*e440*/  F2FP.SATFINITE.E4M3.F32.PACK_AB_MERGE_C R5, RZ, R2, RZ ;  /* 0x00000002ff05723e */ /* 0x000fc600048070ff */
[----:B------:R-:W-:Y:S01]  /*e450*/  @!P3 STG.E.U8 desc[UR18][R26.64+0xe8], R11 ;  /* 0x0000e80b1a00b986 */ /* 0x000fe2000c101112 */
[----:B------:R-:W-:-:S03]  /*e460*/  ISETP.LT.OR P3, PT, R35, 0xf1, !P0 ;  /* 0x000000f12300780c */ /* 0x000fc60004761670 */
[----:B------:R-:W-:Y:S01]  /*e470*/  @!P4 STG.E.U8 desc[UR18][R26.64+0xe9], R5 ;  /* 0x0000e9051a00c986 */ /* 0x000fe2000c101112 */
[C---:B------:R-:W-:Y:S02]  /*e480*/  ISETP.LT.OR P4, PT, R35.reuse, 0xf9, !P1 ;  /* 0x000000f92300780c */ /* 0x040fe40004f81670 */
[----:B------:R-:W-:Y:S01]  /*e490*/  ISETP.LT.OR P1, PT, R35, 0xfa, !P1 ;  /* 0x000000fa2300780c */ /* 0x000fe20004f21670 */
[----:B------:R-:W-:-:S05]  /*e4a0*/  FMUL R0, R220, UR20 ;  /* 0x00000014dc007c20 */ /* 0x000fca0008400000 */
[----:B0-----:R-:W-:-:S05]  /*e4b0*/  F2FP.SATFINITE.E4M3.F32.PACK_AB_MERGE_C R7, RZ, R0, RZ ;  /* 0x00000000ff07723e */ /* 0x001fca00048070ff */
[----:B------:R0:W-:Y:S01]  /*e4c0*/  @!P5 STG.E.U8 desc[UR18][R24.64+0xf0], R7 ;  /* 0x0000f0071800d986 */ /* 0x0001e2000c101112 */
[----:B------:R-:W-:-:S05]  /*e4d0*/  FMUL R3, R221, UR20 ;  /* 0x00000014dd037c20 */ /* 0x000fca0008400000 */
[----:B-1----:R-:W-:Y:S02]  /*e4e0*/  F2FP.SATFINITE.E4M3.F32.PACK_AB_MERGE_C R9, RZ, R3, RZ ;  /* 0x00000003ff09723e */ /* 0x002fe400048070ff */
[----:B------:R-:W-:-:S03]  /*e4f0*/  ISETP.LT.OR P5, PT, R35, 0xf2, !P0 ;  /* 0x000000f22300780c */ /* 0x000fc600047a1670 */
[----:B------:R1:W-:Y:S01]  /*e500*/  @!P6 STG.E.U8 desc[UR18][R24.64+0xf1], R9 ;  /* 0x0000f1091800e986 */ /* 0x0003e2000c101112 */
[C---:B------:R-:W-:Y:S02]  /*e510*/  ISETP.LT.OR P6, PT, R35.reuse, 0xf9, !P0 ;  /* 0x000000f92300780c */ /* 0x040fe400047c1670 */
[----:B------:R-:W-:Y:S01]  /*e520*/  ISETP.LT.OR P0, PT, R35, 0xfa, !P0 ;  /* 0x000000fa2300780c */ /* 0x000fe20004701670 */
[----:B------:R-:W-:-:S05]  /*e530*/  FMUL R0, R223, UR20 ;  /* 0x00000014df007c20 */ /* 0x000fca0008400000 */
[----:B------:R-:W-:-:S05]  /*e540*/  F2FP.SATFINITE.E4M3.F32.PACK_AB_MERGE_C R13, RZ, R0, RZ ;  /* 0x00000000ff0d723e */ /* 0x000fca00048070ff */
[----:B------:R0:W-:Y:S01]  /*e550*/  @!P3 STG.E.U8 desc[UR18][R26.64+0xf0], R13 ;  /* 0x0000f00d1a00b986 */ /* 0x0001e2000c101112 */
[----:B---3--:R-:W-:Y:S01]  /*e560*/  FMUL R0, R222, UR20 ;  /* 0x00000014de007c20 */ /* 0x008fe20008400000 */
[----:B--2---:R-:W-:Y:S01]  /*e570*/  FMUL R2, R224, UR20 ;  /* 0x00000014e0027c20 */ /* 0x004fe20008400000 */
[----:B----4-:R-:W-:-:S03]  /*e580*/  FMUL R3, R225, UR20 ;  /* 0x00000014e1037c20 */ /* 0x010fc60008400000 */
[----:B0-----:R-:W-:Y:S01]  /*e590*/  F2FP.SATFINITE.E4M3.F32.PACK_AB_MERGE_C R7, RZ, R0, RZ ;  /* 0x00000000ff07723e */ /* 0x001fe200048070ff */
[----:B------:R-:W-:Y:S01]  /*e5a0*/  FMUL R4, R226, UR20 ;  /* 0x00000014e2047c20 */ /* 0x000fe20008400000 */
[----:B------:R-:W-:Y:S01]  /*e5b0*/  FMUL R5, R227, UR20 ;  /* 0x00000014e3057c20 */ /* 0x000fe20008400000 */
[----:B-1----:R-:W-:Y:S02]  /*e5c0*/  F2FP.SATFINITE.E4M3.F32.PACK_AB_MERGE_C R9, RZ, R2, RZ ;  /* 0x00000002ff09723e */ /* 0x002fe400048070ff */
[----:B------:R-:W-:Y:S02]  /*e5d0*/  F2FP.SATFINITE.E4M3.F32.PACK_AB_MERGE_C R3, RZ, R3, RZ ;  /* 0x00000003ff03723e */ /* 0x000fe400048070ff */
[----:B------:R-:W-:Y:S02]  /*e5e0*/  F2FP.SATFINITE.E4M3.F32.PACK_AB_MERGE_C R11, RZ, R4, RZ ;  /* 0x00000004ff0b723e */ /* 0x000fe400048070ff */
[----:B------:R-:W-:Y:S01]  /*e5f0*/  F2FP.SATFINITE.E4M3.F32.PACK_AB_MERGE_C R5, RZ, R5, RZ ;  /* 0x00000005ff05723e */ /* 0x000fe200048070ff */
[----:B------:R0:W-:Y:S04]  /*e600*/  @!P5 STG.E.U8 desc[UR18][R26.64+0xf1], R7 ;  /* 0x0000f1071a00d986 */ /* 0x0001e8000c101112 */
[----:B------:R0:W-:Y:S04]  /*e610*/  @!P4 STG.E.U8 desc[UR18][R24.64+0xf8], R9 ;  /* 0x0000f8091800c986 */ /* 0x0001e8000c101112 */
[----:B------:R0:W-:Y:S04]  /*e620*/  @!P1 STG.E.U8 desc[UR18][R24.64+0xf9], R3 ;  /* 0x0000f90318009986 */ /* 0x0001e8000c101112 */
[----:B------:R0:W-:Y:S04]  /*e630*/  @!P6 STG.E.U8 desc[UR18][R26.64+0xf8], R11 ;  /* 0x0000f80b1a00e986 */ /* 0x0001e8000c101112 */
[----:B------:R0:W-:Y:S02]  /*e640*/  @!P0 STG.E.U8 desc[UR18][R26.64+0xf9], R5 ;  /* 0x0000f9051a008986 */ /* 0x0001e4000c101112 */
.L_x_296:
[----:B------:R-:W-:Y:S05]  /*e650*/  BSYNC B0 ;  /* 0x0000000000007941 */ /* 0x000fea0003800000 */
.L_x_38:
[----:B0-----:R-:W2:Y:S04]  /*e660*/  LDL.LU R3, [R1+0x80] ;  /* 0x0000800001037983 */ /* 0x001ea80000300800 */
[----:B-----5:R-:W2:Y:S01]  /*e670*/  LDL.LU R2, [R1+0x84] ;  /* 0x0000840001027983 */ /* 0x020ea20000300800 */
[----:B------:R-:W-:Y:S01]  /*e680*/  ULDC UR6, c[0x0][0xc] ;  /* 0x0000030000067ab9 */ /* 0x000fe20000000800 */
[----:B------:R-:W-:Y:S01]  /*e690*/  ULDC UR7, c[0x0][0x10] ;  /* 0x0000040000077ab9 */ /* 0x000fe20000000800 */
[----:B------:R-:W2:Y:S01]  /*e6a0*/  LDC R5, c[0x0][0x14] ;  /* 0x00000500ff057b82 */ /* 0x000ea20000000800 */
[----:B------:R-:W-:Y:S01]  /*e6b0*/  UIMAD.WIDE.U32 UR6, UR6, UR7, URZ ;  /* 0x00000007060672a5 */ /* 0x000fe2000f8e003f */
[----:B------:R-:W-:Y:S01]  /*e6c0*/  PRMT R0, RZ, 0x7610, R0 ;  /* 0x00007610ff007816 */ /* 0x000fe20000000000 */
[----:B------:R-:W-:-:S04]  /*e6d0*/  UMOV UR23, 0xffffffff ;  /* 0xffffffff00177882 */ /* 0x000fc80000000000 */
[----:B--2---:R-:W-:-:S04]  /*e6e0*/  IMAD.WIDE.U32 R2, R5, UR6, R2 ;  /* 0x0000000605027c25 */ /* 0x004fc8000f8e0002 */
[----:B------:R-:W-:Y:S01]  /*e6f0*/  IMAD R5, R5, UR7, RZ ;  /* 0x0000000705057c24 */ /* 0x000fe2000f8e02ff */
[----:B------:R-:W-:Y:S01]  /*e700*/  ULDC.64 UR6, c[0x0][0x650] ;  /* 0x0001940000067ab9 */ /* 0x000fe20000000a00 */
[----:B------:R-:W-:Y:S01]  /*e710*/  IMAD.MOV.U32 R19, RZ, RZ, R2 ;  /* 0x000000ffff137224 */ /* 0x000fe200078e0002 */
[----:B------:R-:W-:Y:S01]  /*e720*/  ISETP.GE.U32.AND P0, PT, R2, UR6, PT ;  /* 0x0000000602007c0c */ /* 0x000fe2000bf06070 */
[----:B------:R-:W-:Y:S02]  /*e730*/  IMAD.IADD R22, R3, 0x1, R5 ;  /* 0x0000000103167824 */ /* 0x000fe400078e0205 */
[----:B------:R-:W-:-:S03]  /*e740*/  IMAD.MOV.U32 R2, RZ, RZ, -0x1 ;  /* 0xffffffffff027424 */ /* 0x000fc600078e00ff */
[----:B------:R0:W-:Y:S01]  /*e750*/  STL [R1+0x80], R22 ;  /* 0x0000801601007387 */ /* 0x0001e20000100800 */
[----:B------:R-:W-:-:S03]  /*e760*/  ISETP.GE.U32.AND.EX P0, PT, R22, UR7, PT, P0 ;  /* 0x0000000716007c0c */ /* 0x000fc6000bf06100 */
[----:B------:R0:W-:Y:S04]  /*e770*/  STL [R1+0x84], R19 ;  /* 0x0000841301007387 */ /* 0x0001e80000100800 */
[----:B------:R0:W-:Y:S06]  /*e780*/  STL [R1+0x88], R2 ;  /* 0x0000880201007387 */ /* 0x0001ec0000100800 */
[----:B------:R-:W-:Y:S05]  /*e790*/  @P0 BRA `(.L_x_297) ;  /* 0x00000004006c0947 */ /* 0x000fea0003800000 */
[----:B------:R-:W2:Y:S01]  /*e7a0*/  S2R R14, SR_CTAID.X ;  /* 0x00000000000e7919 */ /* 0x000ea20000002500 */
[----:B------:R-:W5:Y:S01]  /*e7b0*/  LDC.64 R8, c[0x0][0x628] ;  /* 0x00018a00ff087b82 */ /* 0x000f620000000a00 */
[----:B------:R-:W-:Y:S01]  /*e7c0*/  ULDC UR6, c[0x0][0x150] ;  /* 0x0000540000067ab9 */ /* 0x000fe20000000800 */
[----:B------:R-:W-:Y:S01]  /*e7d0*/  IMAD.MOV.U32 R6, RZ, RZ, R19 ;  /* 0x000000ffff067224 */ /* 0x000fe200078e0013 */
[----:B------:R-:W0:Y:S01]  /*e7e0*/  S2R R16, SR_CTAID.Y ;  /* 0x0000000000107919 */ /* 0x000e220000002600 */
[----:B------:R-:W-:-:S04]  /*e7f0*/  IMAD.MOV.U32 R7, RZ, RZ, R22 ;  /* 0x000000ffff077224 */ /* 0x000fc800078e0016 */
[----:B------:R-:W0:Y:S08]  /*e800*/  LDC R17, c[0x0][0x144] ;  /* 0x00005100ff117b82 */ /* 0x000e300000000800 */
[----:B------:R-:W0:Y:S08]  /*e810*/  LDC R10, c[0x0][0x630] ;  /* 0x00018c00ff0a7b82 */ /* 0x000e300000000800 */
[----:B------:R-:W0:Y:S01]  /*e820*/  LDC.64 R12, c[0x0][0x620] ;  /* 0x00018800ff0c7b82 */ /* 0x000e220000000a00 */
[----:B-----5:R-:W-:-:S04]  /*e830*/  ISETP.NE.U32.AND P0, PT, R8, RZ, PT ;  /* 0x000000ff0800720c */ /* 0x020fc80003f05070 */
[----:B------:R-:W-:Y:S02]  /*e840*/  ISETP.NE.AND.EX P0, PT, R9, RZ, PT, P0 ;  /* 0x000000ff0900720c */ /* 0x000fe40003f05300 */
[----:B--2---:R-:W-:-:S05]  /*e850*/  I2FP.F32.U32 R0, R14 ;  /* 0x0000000e00007245 */ /* 0x004fca0000201000 */
[----:B------:R-:W-:-:S04]  /*e860*/  FMUL R0, R0, UR6 ;  /* 0x0000000600007c20 */ /* 0x000fc80008400000 */
[----:B------:R2:W0:Y:S02]  /*e870*/  F2I.U32.TRUNC.NTZ R15, R0 ;  /* 0x00000000000f7305 */ /* 0x000424000020f000 */
[----:B------:R-:W-:Y:S05]  /*e880*/  @!P0 BRA `(.L_x_298) ;  /* 0x0000000000288947 */ /* 0x000fea0003800000 */
[----:B--2---:R-:W2:Y:S02]  /*e890*/  LDC R0, c[0x0][0x634] ;  /* 0x00018d00ff007b82 */ /* 0x004ea40000000800 */
[----:B--2---:R-:W-:-:S05]  /*e8a0*/  IADD3 R7, P0, R19, R0, RZ ;  /* 0x0000000013077210 */ /* 0x004fca0007f1e0ff */
[----:B------:R-:W-:-:S04]  /*e8b0*/  IMAD.X R11, RZ, RZ, R22, P0 ;  /* 0x000000ffff0b7224 */ /* 0x000fc800000e0616 */
[----:B0-----:R-:W-:-:S04]  /*e8c0*/  IMAD.WIDE.U32 R2, R11, R8, RZ ;  /* 0x000000080b027225 */ /* 0x001fc800078e00ff */
[----:B------:R-:W-:-:S04]  /*e8d0*/  IMAD.WIDE.U32 R4, P0, R7, R9, R2 ;  /* 0x0000000907047225 */ /* 0x000fc80007800002 */
[----:B------:R-:W-:-:S04]  /*e8e0*/  IMAD.WIDE.U32 R2, R7, R8, RZ ;  /* 0x0000000807027225 */ /* 0x000fc800078e00ff */
[----:B------:R-:W-:Y:S01]  /*e8f0*/  IMAD.X R7, RZ, RZ, RZ, P0 ;  /* 0x000000ffff077224 */ /* 0x000fe200000e06ff */
[----:B------:R-:W-:Y:S01]  /*e900*/  IADD3 RZ, P0, R3, R4, RZ ;  /* 0x0000000403ff7210 */ /* 0x000fe20007f1e0ff */
[----:B------:R-:W-:-:S04]  /*e910*/  IMAD.MOV.U32 R6, RZ, RZ, R5 ;  /* 0x000000ffff067224 */ /* 0x000fc800078e0005 */
[----:B------:R-:W-:-:S08]  /*e920*/  IMAD.WIDE.U32.X R6, R11, R9, R6, P0 ;  /* 0x000000090b067225 */ /* 0x000fd000000e0406 */
.L_x_298:
[-CC-:B0-----:R-:W-:Y:S01]  /*e930*/  SHF.R.U64 R24, R6, R10.reuse, R7.reuse ;  /* 0x0000000a06187219 */ /* 0x181fe20000001207 */
[----:B------:R-:W0:Y:S01]  /*e940*/  LDC.64 R20, c[0x0][0x640] ;  /* 0x00019000ff147b82 */ /* 0x000e220000000a00 */
[----:B--2---:R-:W-:Y:S01]  /*e950*/  SHF.R.U32.HI R0, RZ, R10, R7 ;  /* 0x0000000aff007219 */ /* 0x004fe20000011607 */
[----:B------:R-:W-:Y:S01]  /*e960*/  IMAD.MOV.U32 R2, RZ, RZ, R19 ;  /* 0x000000ffff027224 */ /* 0x000fe200078e0013 */
[----:B------:R-:W-:Y:S01]  /*e970*/  IADD3 R5, P0, RZ, -R24, RZ ;  /* 0x80000018ff057210 */ /* 0x000fe20007f1e0ff */
[----:B------:R-:W-:Y:S01]  /*e980*/  IMAD.MOV R15, RZ, RZ, -R15 ;  /* 0x000000ffff0f7224 */ /* 0x000fe200078e0a0f */
[----:B------:R-:W-:Y:S01]  /*e990*/  ULDC UR6, c[0x0][0x154] ;  /* 0x0000550000067ab9 */ /* 0x000fe20000000800 */
[----:B------:R-:W-:Y:S02]  /*e9a0*/  IMAD.MOV.U32 R7, RZ, RZ, 0x1 ;  /* 0x00000001ff077424 */ /* 0x000fe400078e00ff */
[----:B------:R-:W2:Y:S01]  /*e9b0*/  LDC R4, c[0x0][0x618] ;  /* 0x00018600ff047b82 */ /* 0x000ea20000000800 */
[----:B------:R-:W-:-:S02]  /*e9c0*/  IMAD.X R3, RZ, RZ, ~R0, P0 ;  /* 0x000000ffff037224 */ /* 0x000fc400000e0e00 */
[----:B------:R-:W-:Y:S02]  /*e9d0*/  IMAD R15, R17, R15, R14 ;  /* 0x0000000f110f7224 */ /* 0x000fe400078e020e */
[-C--:B------:R-:W-:Y:S02]  /*e9e0*/  IMAD R0, R3, R12.reuse, RZ ;  /* 0x0000000c03007224 */ /* 0x080fe400078e02ff */
[----:B------:R-:W-:Y:S01]  /*e9f0*/  IMAD.MOV.U32 R3, RZ, RZ, R22 ;  /* 0x000000ffff037224 */ /* 0x000fe200078e0016 */
[----:B------:R-:W5:Y:S01]  /*ea00*/  LDC R6, c[0x0][0x608] ;  /* 0x00018200ff067b82 */ /* 0x000f620000000800 */
[----:B------:R-:W-:-:S04]  /*ea10*/  IMAD.WIDE.U32 R2, R5, R12, R2 ;  /* 0x0000000c05027225 */ /* 0x000fc800078e0002 */
[----:B------:R-:W-:-:S03]  /*ea20*/  IMAD R5, R5, R13, R0 ;  /* 0x0000000d05057224 */ /* 0x000fc600078e0200 */
[----:B------:R-:W1:Y:S01]  /*ea30*/  LDC R18, c[0x0][0x658] ;  /* 0x00019600ff127b82 */ /* 0x000e620000000800 */
[----:B------:R-:W-:Y:S01]  /*ea40*/  I2FP.F32.U32 R0, R16 ;  /* 0x0000001000007245 */ /* 0x000fe20000201000 */
[----:B------:R-:W-:Y:S01]  /*ea50*/  IMAD.IADD R3, R3, 0x1, R5 ;  /* 0x0000000103037824 */ /* 0x000fe200078e0205 */
[----:B0-----:R-:W-:Y:S01]  /*ea60*/  ISETP.NE.U32.AND P0, PT, R20, RZ, PT ;  /* 0x000000ff1400720c */ /* 0x001fe20003f05070 */
[----:B------:R-:W-:Y:S02]  /*ea70*/  IMAD.MOV.U32 R5, RZ, RZ, -0x1 ;  /* 0xffffffffff057424 */ /* 0x000fe400078e00ff */
[----:B------:R-:W-:Y:S02]  /*ea80*/  FMUL R0, R0, UR6 ;  /* 0x0000000600007c20 */ /* 0x000fe40008400000 */
[----:B------:R-:W0:Y:S01]  /*ea90*/  LDC R13, c[0x0][0x148] ;  /* 0x00005200ff0d7b82 */ /* 0x000e220000000800 */
[----:B--2---:R-:W-:Y:S01]  /*eaa0*/  SHF.R.U64 R10, R2, R4, R3 ;  /* 0x00000004020a7219 */ /* 0x004fe20000001203 */
[----:B------:R2:W0:Y:S01]  /*eab0*/  F2I.U32.TRUNC.NTZ R12, R0 ;  /* 0x00000000000c7305 */ /* 0x000422000020f000 */
[----:B------:R-:W-:-:S02]  /*eac0*/  ISETP.NE.AND.EX P0, PT, R21, RZ, PT, P0 ;  /* 0x000000ff1500720c */ /* 0x000fc40003f05300 */
[----:B------:R-:W-:-:S03]  /*ead0*/  SHF.R.U32.HI R3, RZ, R4, R3 ;  /* 0x00000004ff037219 */ /* 0x000fc60000011603 */
[----:B------:R-:W0:Y:S01]  /*eae0*/  LDC R14, c[0x0][0x600] ;  /* 0x00018000ff0e7b82 */ /* 0x000e220000000800 */
[-CC-:B-----5:R-:W-:Y:S02]  /*eaf0*/  SHF.R.U64 R8, R10, R6.reuse, R3.reuse ;  /* 0x000000060a087219 */ /* 0x1a0fe40000001203 */
[----:B------:R-:W-:-:S05]  /*eb00*/  SHF.R.U32.HI R3, RZ, R6, R3 ;  /* 0x00000006ff037219 */ /* 0x000fca0000011603 */
[----:B------:R-:W0:Y:S01]  /*eb10*/  LDC R19, c[0x0][0x648] ;  /* 0x00019200ff137b82 */ /* 0x000e220000000800 */
[-CC-:B-1----:R-:W-:Y:S02]  /*eb20*/  SHF.R.U64 R11, R8, R18.reuse, R3.reuse ;  /* 0x00000012080b7219 */ /* 0x182fe40000001203 */
[-C--:B------:R-:W-:Y:S02]  /*eb30*/  SHF.L.U32 R5, R5, R18.reuse, RZ ;  /* 0x0000001205057219 */ /* 0x080fe400000006ff */
[-C--:B------:R-:W-:Y:S01]  /*eb40*/  SHF.R.U32.HI R3, RZ, R18.reuse, R3 ;  /* 0x00000012ff037219 */ /* 0x080fe20000011603 */
[----:B------:R-:W-:Y:S01]  /*eb50*/  IMAD.MOV.U32 R2, RZ, RZ, R11 ;  /* 0x000000ffff027224 */ /* 0x000fe200078e000b */
[----:B------:R-:W-:Y:S01]  /*eb60*/  SHF.L.U32 R34, R7, R18, RZ ;  /* 0x0000001207227219 */ /* 0x000fe200000006ff */
[----:B------:R-:W1:Y:S01]  /*eb70*/  LDC R22, c[0x0][0x638] ;  /* 0x00018e00ff167b82 */ /* 0x000e620000000800 */
[----:B------:R-:W-:-:S07]  /*eb80*/  LOP3.LUT R17, RZ, R5, RZ, 0x33, !PT ;  /* 0x00000005ff117212 */ /* 0x000fce00078e33ff */
[----:B------:R-:W0:Y:S01]  /*eb90*/  LDC R23, c[0x0][0x610] ;  /* 0x00018400ff177b82 */ /* 0x000e220000000800 */
[----:B--2---:R-:W-:Y:S05]  /*eba0*/  @!P0 BRA `(.L_x_299) ;  /* 0x0000000000288947 */ /* 0x004fea0003800000 */
[----:B------:R-:W2:Y:S02]  /*ebb0*/  LDC R0, c[0x0][0x64c] ;  /* 0x00019300ff007b82 */ /* 0x000ea40000000800 */
[----:B--2---:R-:W-:-:S05]  /*ebc0*/  IADD3 R7, P0, R11, R0, RZ ;  /* 0x000000000b077210 */ /* 0x004fca0007f1e0ff */
        /* <DEDUP_REMOVED lines=8> */
.L_x_299:
[----:B0-----:R-:W-:Y:S01]  /*ec50*/  SHF.R.U64 R0, R2, R19, R3 ;  /* 0x0000001302007219 */ /* 0x001fe20000001203 */
[----:B------:R-:W-:Y:S01]  /*ec60*/  VIADD R3, R14, 0xffffffff ;  /* 0xffffffff0e037836 */ /* 0x000fe20000000000 */
[----:B------:R-:W-:Y:S01]  /*ec70*/  LOP3.LUT R5, R8, R17, RZ, 0xc0, !PT ;  /* 0x0000001108057212 */ /* 0x000fe200078ec0ff */
[----:B------:R-:W-:Y:S01]  /*ec80*/  IMAD.MOV R12, RZ, RZ, -R12 ;  /* 0x000000ffff0c7224 */ /* 0x000fe200078e0a0c */
[----:B------:R-:W-:Y:S01]  /*ec90*/  R2UR UR23, R24 ;  /* 0x00000000181772ca */ /* 0x000fe200000e0000 */
[----:B------:R-:W-:Y:S01]  /*eca0*/  IMAD.MOV R2, RZ, RZ, -R0 ;  /* 0x000000ffff027224 */ /* 0x000fe200078e0a00 */
[----:B------:R-:W-:Y:S01]  /*ecb0*/  LOP3.LUT R3, R10, R3, RZ, 0xc0, !PT ;  /* 0x000000030a037212 */ /* 0x000fe200078ec0ff */
[----:B------:R-:W-:Y:S02]  /*ecc0*/  IMAD R34, R34, R0, R5 ;  /* 0x0000000022227224 */ /* 0x000fe400078e0205 */
[----:B------:R-:W-:Y:S02]  /*ecd0*/  @P2 IMAD R15, R13, R12, R16 ;  /* 0x0000000c0d0f2224 */ /* 0x000fe400078e0210 */
[----:B-1----:R-:W-:-:S02]  /*ece0*/  IMAD R0, R2, R22, R11 ;  /* 0x0000001602007224 */ /* 0x002fc400078e020b */
[----:B------:R-:W-:Y:S02]  /*ecf0*/  IMAD R34, R34, R23, R15 ;  /* 0x0000001722227224 */ /* 0x000fe400078e020f */
[----:B------:R-:W-:Y:S02]  /*ed00*/  IMAD R3, R0, R14, R3 ;  /* 0x0000000e00037224 */ /* 0x000fe400078e0203 */
[----:B------:R-:W-:-:S03]  /*ed10*/  IMAD.MOV.U32 R0, RZ, RZ, 0x1 ;  /* 0x00000001ff007424 */ /* 0x000fc600078e00ff */
[----:B------:R-:W-:Y:S02]  /*ed20*/  SEL R2, R3, R34, !P2 ;  /* 0x0000002203027207 */ /* 0x000fe40005000000 */
[----:B------:R-:W-:-:S03]  /*ed30*/  SEL R34, R34, R3, !P2 ;  /* 0x0000000322227207 */ /* 0x000fc60005000000 */
[----:B------:R2:W-:Y:S04]  /*ed40*/  STL [R1+0x88], R2 ;  /* 0x0000880201007387 */ /* 0x0005e80000100800 */
.L_x_297:
[----:B------:R0:W-:Y:S01]  /*ed50*/  STL [R1+0x8c], R34 ;  /* 0x00008c2201007387 */ /* 0x0001e20000100800 */
[----:B------:R-:W-:-:S13]  /*ed60*/  LOP3.LUT P0, RZ, R0, 0xff, RZ, 0xc0, !PT ;  /* 0x000000ff00ff7812 */ /* 0x000fda000780c0ff */
[----:B0-----:R-:W-:Y:S05]  /*ed70*/  @P0 BRA `(.L_x_300) ;  /* 0xffffff2400d80947 */ /* 0x001fea000383ffff */
[----:B------:R-:W-:Y:S05]  /*ed80*/  EXIT ;  /* 0x000000000000794d */ /* 0x000fea0003800000 */
.L_x_8:
[----:B------:R-:W2:Y:S01]  /*ed90*/  LDL R18, [R1+0x84] ;  /* 0x0000840001127983 */ /* 0x000ea20000100800 */
[----:B------:R-:W-:-:S03]  /*eda0*/  ULDC.64 UR4, c[0x0][0x650] ;  /* 0x0001940000047ab9 */ /* 0x000fc60000000a00 */
[----:B------:R-:W3:Y:S01]  /*edb0*/  LDL R22, [R1+0x80] ;  /* 0x0000800001167983 */ /* 0x000ee20000100800 */
[----:B------:R-:W-:Y:S01]  /*edc0*/  PRMT R4, RZ, 0x7610, R4 ;  /* 0x00007610ff047816 */ /* 0x000fe20000000004 */
[----:B------:R-:W-:Y:S02]  /*edd0*/  IMAD.MOV.U32 R5, RZ, RZ, -0x1 ;  /* 0xffffffffff057424 */ /* 0x000fe400078e00ff */
[----:B------:R-:W-:Y:S02]  /*ede0*/  IMAD.MOV.U32 R14, RZ, RZ, -0x1 ;  /* 0xffffffffff0e7424 */ /* 0x000fe400078e00ff */
[----:B------:R-:W-:Y:S01]  /*edf0*/  IMAD.MOV.U32 R6, RZ, RZ, -0x1 ;  /* 0xffffffffff067424 */ /* 0x000fe200078e00ff */
[----:B--2---:R-:W-:-:S04]  /*ee00*/  ISETP.GE.U32.AND P0, PT, R18, UR4, PT ;  /* 0x0000000412007c0c */ /* 0x004fc8000bf06070 */
[----:B---3--:R-:W-:-:S13]  /*ee10*/  ISETP.GE.U32.AND.EX P0, PT, R22, UR5, PT, P0 ;  /* 0x0000000516007c0c */ /* 0x008fda000bf06100 */
[----:B------:R-:W-:Y:S05]  /*ee20*/  @P0 BRA `(.L_x_301) ;  /* 0x00000004002c0947 */ /* 0x000fea0003800000 */
        /* <DEDUP_REMOVED lines=18> */
.L_x_302:
[----:B------:R-:W1:Y:S01]  /*ef50*/  LDC.64 R20, c[0x0][0x640] ;  /* 0x00019000ff147b82 */ /* 0x000e620000000a00 */
[-CC-:B------:R-:W-:Y:S01]  /*ef60*/  SHF.R.U64 R15, R8, R10.reuse, R9.reuse ;  /* 0x0000000a080f7219 */ /* 0x180fe20000001209 */
[----:B------:R-:W-:Y:S01]  /*ef70*/  IMAD.MOV.U32 R24, RZ, RZ, 0x1 ;  /* 0x00000001ff187424 */ /* 0x000fe200078e00ff */
[----:B------:R-:W-:Y:S02]  /*ef80*/  SHF.R.U32.HI R4, RZ, R10, R9 ;  /* 0x0000000aff047219 */ /* 0x000fe40000011609 */
[----:B------:R-:W-:-:S03]  /*ef90*/  IADD3 R7, P0, RZ, -R15, RZ ;  /* 0x8000000fff077210 */ /* 0x000fc60007f1e0ff */
[----:B------:R-:W2:Y:S02]  /*efa0*/  LDC R8, c[0x0][0x618] ;  /* 0x00018600ff087b82 */ /* 0x000ea40000000800 */
[----:B------:R-:W-:Y:S02]  /*efb0*/  IMAD.X R5, RZ, RZ, ~R4, P0 ;  /* 0x000000ffff057224 */ /* 0x000fe400000e0e04 */
[----:B------:R-:W-:Y:S02]  /*efc0*/  IMAD.MOV.U32 R4, RZ, RZ, R18 ;  /* 0x000000ffff047224 */ /* 0x000fe400078e0012 */
[-C--:B------:R-:W-:Y:S02]  /*efd0*/  IMAD R6, R5, R16.reuse, RZ ;  /* 0x0000001005067224 */ /* 0x080fe400078e02ff */
[----:B------:R-:W3:Y:S01]  /*efe0*/  LDC R14, c[0x0][0x608] ;  /* 0x00018200ff0e7b82 */ /* 0x000ee20000000800 */
[----:B------:R-:W-:Y:S02]  /*eff0*/  IMAD.MOV.U32 R5, RZ, RZ, R22 ;  /* 0x000000ffff057224 */ /* 0x000fe400078e0016 */
[----:B------:R-:W-:-:S05]  /*f000*/  IMAD.WIDE.U32 R4, R7, R16, R4 ;  /* 0x0000001007047225 */ /* 0x000fca00078e0004 */
[----:B0-----:R-:W0:Y:S01]  /*f010*/  LDC R19, c[0x0][0x658] ;  /* 0x00019600ff137b82 */ /* 0x001e220000000800 */
[----:B------:R-:W-:Y:S01]  /*f020*/  IMAD R7, R7, R17, R6 ;  /* 0x0000001107077224 */ /* 0x000fe200078e0206 */
[----:B-1----:R-:W-:Y:S01]  /*f030*/  ISETP.NE.U32.AND P0, PT, R20, RZ, PT ;  /* 0x000000ff1400720c */ /* 0x002fe20003f05070 */
[----:B------:R-:W-:Y:S02]  /*f040*/  IMAD.MOV.U32 R6, RZ, RZ, -0x1 ;  /* 0xffffffffff067424 */ /* 0x000fe400078e00ff */
[----:B------:R-:W-:Y:S01]  /*f050*/  IMAD.IADD R5, R5, 0x1, R7 ;  /* 0x0000000105057824 */ /* 0x000fe200078e0207 */
[----:B------:R-:W-:Y:S02]  /*f060*/  ISETP.NE.AND.EX P0, PT, R21, RZ, PT, P0 ;  /* 0x000000ff1500720c */ /* 0x000fe40003f05300 */
[----:B------:R-:W1:Y:S02]  /*f070*/  LDC R16, c[0x0][0x600] ;  /* 0x00018000ff107b82 */ /* 0x000e640000000800 */
[----:B--2---:R-:W-:-:S02]  /*f080*/  SHF.R.U64 R10, R4, R8, R5 ;  /* 0x00000008040a7219 */ /* 0x004fc40000001205 */
[----:B------:R-:W-:-:S04]  /*f090*/  SHF.R.U32.HI R5, RZ, R8, R5 ;  /* 0x00000008ff057219 */ /* 0x000fc80000011605 */
[----:B------:R-:W2:Y:S01]  /*f0a0*/  LDC R18, c[0x0][0x648] ;  /* 0x00019200ff127b82 */ /* 0x000ea20000000800 */
[-CC-:B---3--:R-:W-:Y:S02]  /*f0b0*/  SHF.R.U64 R17, R10, R14.reuse, R5.reuse ;  /* 0x0000000e0a117219 */ /* 0x188fe40000001205 */
[----:B------:R-:W-:-:S05]  /*f0c0*/  SHF.R.U32.HI R4, RZ, R14, R5 ;  /* 0x0000000eff047219 */ /* 0x000fca0000011605 */
[----:B------:R-:W3:Y:S01]  /*f0d0*/  LDC R22, c[0x0][0x638] ;  /* 0x00018e00ff167b82 */ /* 0x000ee20000000800 */
[-CC-:B0-----:R-:W-:Y:S02]  /*f0e0*/  SHF.R.U64 R14, R17, R19.reuse, R4.reuse ;  /* 0x00000013110e7219 */ /* 0x181fe40000001204 */
[-C--:B------:R-:W-:Y:S02]  /*f0f0*/  SHF.L.U32 R6, R6, R19.reuse, RZ ;  /* 0x0000001306067219 */ /* 0x080fe400000006ff */
[----:B------:R-:W-:Y:S01]  /*f100*/  SHF.R.U32.HI R5, RZ, R19, R4 ;  /* 0x00000013ff057219 */ /* 0x000fe20000011604 */
[----:B------:R-:W-:Y:S01]  /*f110*/  IMAD.MOV.U32 R4, RZ, RZ, R14 ;  /* 0x000000ffff047224 */ /* 0x000fe200078e000e */
[----:B------:R-:W-:Y:S01]  /*f120*/  LOP3.LUT R26, RZ, R6, RZ, 0x33, !PT ;  /* 0x00000006ff1a7212 */ /* 0x000fe200078e33ff */
[----:B------:R-:W0:Y:S01]  /*f130*/  LDC R23, c[0x0][0x610] ;  /* 0x00018400ff177b82 */ /* 0x000e220000000800 */
[----:B------:R-:W-:Y:S05]  /*f140*/  @!P0 BRA `(.L_x_303) ;  /* 0x0000000000288947 */ /* 0x000fea0003800000 */
        /* <DEDUP_REMOVED lines=10> */
.L_x_303:
[----:B--2---:R-:W-:Y:S01]  /*f1f0*/  SHF.R.U64 R4, R4, R18, R5 ;  /* 0x0000001204047219 */ /* 0x004fe20000001205 */
[----:B-1----:R-:W-:Y:S01]  /*f200*/  VIADD R7, R16, 0xffffffff ;  /* 0xffffffff10077836 */ /* 0x002fe20000000000 */
[----:B------:R-:W-:Y:S01]  /*f210*/  SHF.L.U32 R24, R24, R19, RZ ;  /* 0x0000001318187219 */ /* 0x000fe200000006ff */
[----:B------:R-:W-:Y:S01]  /*f220*/  @P2 IMAD R0, R11, R12, R2 ;  /* 0x0000000c0b002224 */ /* 0x000fe200078e0202 */
[----:B------:R-:W-:Y:S01]  /*f230*/  LOP3.LUT R3, R17, R26, RZ, 0xc0, !PT ;  /* 0x0000001a11037212 */ /* 0x000fe200078ec0ff */
[----:B------:R-:W-:Y:S01]  /*f240*/  IMAD.MOV R5, RZ, RZ, -R4 ;  /* 0x000000ffff057224 */ /* 0x000fe200078e0a04 */
[----:B------:R-:W-:Y:S01]  /*f250*/  LOP3.LUT R7, R10, R7, RZ, 0xc0, !PT ;  /* 0x000000070a077212 */ /* 0x000fe200078ec0ff */
[----:B------:R-:W-:Y:S02]  /*f260*/  IMAD.MOV.U32 R6, RZ, RZ, R15 ;  /* 0x000000ffff067224 */ /* 0x000fe400078e000f */
[----:B------:R-:W-:Y:S02]  /*f270*/  IMAD R3, R24, R4, R3 ;  /* 0x0000000418037224 */ /* 0x000fe400078e0203 */
[----:B---3--:R-:W-:-:S02]  /*f280*/  IMAD R2, R5, R22, R14 ;  /* 0x0000001605027224 */ /* 0x008fc400078e020e */
[----:B0-----:R-:W-:Y:S02]  /*f290*/  IMAD R0, R3, R23, R0 ;  /* 0x0000001703007224 */ /* 0x001fe400078e0200 */
[----:B------:R-:W-:Y:S02]  /*f2a0*/  IMAD R5, R2, R16, R7 ;  /* 0x0000001002057224 */ /* 0x000fe400078e0207 */
[----:B------:R-:W-:-:S03]  /*f2b0*/  IMAD.MOV.U32 R4, RZ, RZ, 0x1 ;  /* 0x00000001ff047424 */ /* 0x000fc600078e00ff */
[----:B------:R-:W-:Y:S02]  /*f2c0*/  SEL R14, R5, R0, !P2 ;  /* 0x00000000050e7207 */ /* 0x000fe40005000000 */
[----:B------:R-:W-:-:S07]  /*f2d0*/  SEL R5, R0, R5, !P2 ;  /* 0x0000000500057207 */ /* 0x000fce0005000000 */
.L_x_301:
[----:B------:R-:W-:-:S08]  /*f2e0*/  NOP ;  /* 0x0000000000007918 */ /* 0x000fd00000000000 */
[----:B0-----:R-:W0:-:S00]  /*f2f0*/  USETMAXREG.DEALLOC.CTAPOOL 0x28 ;  /* 0x00000028000079c8 */ /* 0x001e0000080e0500 */
[----:B------:R-:W-:-:S13]  /*f300*/  ISETP.NE.AND P0, PT, RZ, UR8, PT ;  /* 0x00000008ff007c0c */ /* 0x000fda000bf05270 */
[----:B------:R-:W-:Y:S05]  /*f310*/  @P0 EXIT ;  /* 0x000000000000094d */ /* 0x000fea0003800000 */
[----:B0-----:R-:W-:Y:S01]  /*f320*/  LOP3.LUT P0, RZ, R4, 0xff, RZ, 0xc0, !PT ;  /* 0x000000ff04ff7812 */ /* 0x001fe2000780c0ff */
[----:B------:R-:W-:Y:S02]  /*f330*/  IMAD.MOV.U32 R0, RZ, RZ, 0x1 ;  /* 0x00000001ff007424 */ /* 0x000fe400078e00ff */
[----:B------:R-:W-:-:S10]  /*f340*/  IMAD.MOV.U32 R10, RZ, RZ, RZ ;  /* 0x000000ffff0a7224 */ /* 0x000fd400078e00ff */
[----:B------:R-:W-:Y:S05]  /*f350*/  @!P0 BRA `(.L_x_304) ;  /* 0x0000000c00608947 */ /* 0x000fea0003800000 */
[----:B------:R-:W0:Y:S01]  /*f360*/  S2R R8, SR_CgaCtaId ;  /* 0x0000000000087919 */ /* 0x000e220000008800 */
[----:B------:R-:W-:Y:S01]  /*f370*/  ULDC UR4, c[0x0][0x28c] ;  /* 0x0000a30000047ab9 */ /* 0x000fe20000000800 */
[----:B------:R-:W-:Y:S01]  /*f380*/  ULDC UR6, c[0x0][0x658] ;  /* 0x0001960000067ab9 */ /* 0x000fe20000000800 */
[----:B------:R-:W-:Y:S01]  /*f390*/  UIADD3 UR10, UR4, 0x1f, URZ ;  /* 0x0000001f040a7890 */ /* 0x000fe2000fffe03f */
[----:B------:R-:W-:Y:S01]  /*f3a0*/  BSSY B0, `(.L_x_304) ;  /* 0x00000d3000007945 */ /* 0x000fe20003800000 */
[----:B------:R-:W-:Y:S01]  /*f3b0*/  UMOV UR7, 0xffffffff ;  /* 0xffffffff00077882 */ /* 0x000fe20000000000 */
[----:B------:R-:W-:Y:S01]  /*f3c0*/  ULDC UR5, c[0x0][0x600] ;  /* 0x0001800000057ab9 */ /* 0x000fe20000000800 */
[----:B------:R-:W-:Y:S01]  /*f3d0*/  UMOV UR9, 0x1 ;  /* 0x0000000100097882 */ /* 0x000fe20000000000 */
[----:B------:R-:W-:Y:S01]  /*f3e0*/  USHF.L.U32 UR7, UR7, UR6, URZ ;  /* 0x0000000607077299 */ /* 0x000fe2000800063f */
[----:B------:R-:W-:Y:S01]  /*f3f0*/  IMAD.MOV.U32 R12, RZ, RZ, 0x1 ;  /* 0x00000001ff0c7424 */ /* 0x000fe200078e00ff */
[----:B------:R-:W-:Y:S01]  /*f400*/  UIADD3 UR4, UR5, -0x1, URZ ;  /* 0xffffffff05047890 */ /* 0x000fe2000fffe03f */
[----:B------:R-:W-:Y:S01]  /*f410*/  IMAD.MOV.U32 R0, RZ, RZ, 0x1 ;  /* 0x00000001ff007424 */ /* 0x000fe200078e00ff */
[----:B------:R-:W-:Y:S01]  /*f420*/  USHF.R.S32.HI UR11, URZ, 0x1f, UR10 ;  /* 0x0000001f3f0b7899 */ /* 0x000fe2000801140a */
[----:B------:R-:W-:Y:S01]  /*f430*/  IMAD.MOV.U32 R10, RZ, RZ, RZ ;  /* 0x000000ffff0a7224 */ /* 0x000fe200078e00ff */
[----:B------:R-:W-:Y:S01]  /*f440*/  ULDC UR8, c[0x0][0xc] ;  /* 0x0000030000087ab9 */ /* 0x000fe20000000800 */
[----:B------:R-:W-:-:S02]  /*f450*/  USHF.L.U32 UR5, UR9, UR6, URZ ;  /* 0x0000000609057299 */ /* 0x000fc4000800063f */
[----:B------:R-:W-:Y:S01]  /*f460*/  ULEA.HI UR11, UR11, UR10, URZ, 0x5 ;  /* 0x0000000a0b0b7291 */ /* 0x000fe2000f8f283f */
[----:B------:R-:W-:Y:S01]  /*f470*/  ULDC UR9, c[0x0][0x10] ;  /* 0x0000040000097ab9 */ /* 0x000fe20000000800 */
[----:B------:R-:W-:Y:S02]  /*f480*/  ULOP3.LUT UR6, URZ, UR7, URZ, 0x33, !UPT ;  /* 0x000000073f067292 */ /* 0x000fe4000f8e333f */
[----:B------:R-:W-:Y:S01]  /*f490*/  UIMAD.WIDE.U32 UR8, UR8, UR9, URZ ;  /* 0x00000009080872a5 */ /* 0x000fe2000f8e003f */
[----:B------:R-:W-:Y:S01]  /*f4a0*/  ULDC UR7, c[0x0][0x14] ;  /* 0x0000050000077ab9 */ /* 0x000fe20000000800 */
[----:B------:R-:W-:Y:S02]  /*f4b0*/  USHF.R.S32.HI UR20, URZ, 0x5, UR11 ;  /* 0x000000053f147899 */ /* 0x000fe4000801140b */
[----:B------:R-:W-:Y:S02]  /*f4c0*/  UIMAD.WIDE.U32 UR22, UR8, UR7, URZ ;  /* 0x00000007081672a5 */ /* 0x000fe4000f8e003f */
[----:B------:R-:W-:-:S02]  /*f4d0*/  UIMAD UR18, UR9, UR7, URZ ;  /* 0x00000007091272a4 */ /* 0x000fc4000f8e023f */
[----:B------:R-:W-:Y:S01]  /*f4e0*/  ULOP3.LUT UR26, UR13, 0x2, URZ, 0xfc, !UPT ;  /* 0x000000020d1a7892 */ /* 0x000fe2000f8efc3f */
[C---:B0-----:R-:W-:Y:S01]  /*f4f0*/  IMAD.SHL.U32 R9, R8.reuse, 0x20, RZ ;  /* 0x0000002008097824 */ /* 0x041fe200078e00ff */
[----:B------:R-:W-:Y:S01]  /*f500*/  UIADD3 UR18, UR23, UR18, URZ ;  /* 0x0000001217127290 */ /* 0x000fe2000fffe03f */
[----:B------:R-:W-:Y:S01]  /*f510*/  IMAD.SHL.U32 R8, R8, 0x400, RZ ;  /* 0x0000040008087824 */ /* 0x000fe200078e00ff */
[----:B------:R-:W-:Y:S02]  /*f520*/  UIADD3 UR27, UR20, 0x1, URZ ;  /* 0x00000001141b7890 */ /* 0x000fe4000fffe03f */
[----:B------:R-:W-:Y:S01]  /*f530*/  LOP3.LUT R9, R9, 0xe0, RZ, 0xc0, !PT ;  /* 0x000000e009097812 */ /* 0x000fe200078ec0ff */
[----:B------:R-:W-:Y:S01]  /*f540*/  ULDC.64 UR24, c[0x0][0x198] ;  /* 0x0000660000187ab9 */ /* 0x000fe20000000a00 */
[----:B------:R-:W-:-:S08]  /*f550*/  LOP3.LUT R8, R8, 0x1c00, RZ, 0xc0, !PT ;  /* 0x00001c0008087812 */ /* 0x000fd000078ec0ff */
.L_x_315:
[----:B------:R-:W-:-:S03]  /*f560*/  UMOV UR7, 0xffffffff ;  /* 0xffffffff00077882 */ /* 0x000fc60000000000 */
[----:B------:R-:W-:Y:S05]  /*f570*/  BRA.DIV UR7, `(.L_x_305) ;  /* 0x0000001607cc7947 */ /* 0x000fea000b800000 */
[----:B------:R-:W-:-:S13]  /*f580*/  ELECT P0, URZ, PT ;  /* 0x00000000003f782f */ /* 0x000fda0003800000 */
.L_x_340:
[----:B------:R-:W0:Y:S01]  /*f590*/  LDC R2, c[0x0][0x28c] ;  /* 0x0000a300ff027b82 */ /* 0x000e220000000800 */
[----:B------:R-:W-:Y:S01]  /*f5a0*/  BSSY B1, `(.L_x_306) ;  /* 0x000003a000017945 */ /* 0x000fe20003800000 */
[----:B0-----:R-:W-:-:S13]  /*f5b0*/  ISETP.LT.OR P0, PT, R2, 0x1, !P0 ;  /* 0x000000010200780c */ /* 0x001fda0004701670 */
[----:B------:R-:W-:Y:S05]  /*f5c0*/  @P0 BRA `(.L_x_307) ;  /* 0x0000000000dc0947 */ /* 0x000fea0003800000 */
[----:B------:R-:W-:Y:S02]  /*f5d0*/  IMAD.SHL.U32 R7, R5, 0x80, RZ ;  /* 0x0000008005077824 */ /* 0x000fe400078e00ff */
[----:B------:R-:W-:Y:S02]  /*f5e0*/  IMAD R14, R14, 0x100, R9 ;  /* 0x000001000e0e7824 */ /* 0x000fe400078e0209 */
[----:B------:R-:W-:Y:S02]  /*f5f0*/  IMAD.MOV.U32 R13, RZ, RZ, RZ ;  /* 0x000000ffff0d7224 */ /* 0x000fe400078e00ff */
[----:B------:R-:W-:Y:S02]  /*f600*/  IMAD.U32 R15, RZ, RZ, UR27 ;  /* 0x0000001bff0f7e24 */ /* 0x000fe4000f8e00ff */
[----:B------:R-:W-:Y:S02]  /*f610*/  IMAD.MOV.U32 R2, RZ, RZ, R0 ;  /* 0x000000ffff027224 */ /* 0x000fe400078e0000 */
[----:B------:R-:W-:-:S07]  /*f620*/  IMAD.MOV.U32 R3, RZ, RZ, R10 ;  /* 0x000000ffff037224 */ /* 0x000fce00078e000a */
.L_x_310:
[----:B------:R-:W0:Y:S01]  /*f630*/  S2R R5, SR_CgaCtaId ;  /* 0x0000000000057919 */ /* 0x000e220000008800 */
[----:B------:R-:W-:Y:S01]  /*f640*/  MOV R4, 0x400 ;  /* 0x0000040000047802 */ /* 0x000fe20000000f00 */
[----:B------:R-:W1:Y:S03]  /*f650*/  S2R R17, SR_TID.X ;  /* 0x0000000000117919 */ /* 0x000e660000002100 */
[----:B0-----:R-:W-:Y:S02]  /*f660*/  LEA R16, R5, R4, 0x18 ;  /* 0x0000000405107211 */ /* 0x001fe400078ec0ff */
[----:B------:R-:W-:Y:S02]  /*f670*/  SHF.L.U32 R4, R2, 0x1f, RZ ;  /* 0x0000001f02047819 */ /* 0x000fe400000006ff */
[----:B-1----:R-:W-:Y:S01]  /*f680*/  LOP3.LUT P1, RZ, R17, 0x7f, RZ, 0xc0, !PT ;  /* 0x0000007f11ff7812 */ /* 0x002fe2000782c0ff */
[----:B------:R-:W-:-:S04]  /*f690*/  IMAD R11, R3, 0x8, R16 ;  /* 0x00000008030b7824 */ /* 0x000fc800078e0210 */
[----:B------:R-:W0:Y:S08]  /*f6a0*/  SYNCS.PHASECHK.TRANS64.TRYWAIT P0, [R11+URZ+0x90], R4 ;  /* 0x000090040b0075a7 */ /* 0x000e30000800017f */
[----:B------:R-:W1:Y:S01]  /*f6b0*/  @!P1 LDC R5, c[0x0][0x500] ;  /* 0x00014000ff059b82 */ /* 0x000e620000000800 */
[----:B0-----:R-:W-:Y:S05]  /*f6c0*/  @!P0 BRA `(.L_x_308) ;  /* 0x0000001400988947 */ /* 0x001fea0003800000 */
.L_x_341:
[----:B------:R-:W-:Y:S01]  /*f6d0*/  UPRMT UR7, UR26, 0x9910, URZ ;  /* 0x000099101a077896 */ /* 0x000fe2000800003f */
[----:B-1----:R1:W-:Y:S03]  /*f6e0*/  @!P1 SYNCS.ARRIVE.TRANS64 RZ, [R11+URZ], R5 ;  /* 0x000000050bff99a7 */ /* 0x0023e6000800003f */
[----:B------:R-:W-:-:S06]  /*f6f0*/  UISETP.NE.AND UP0, UPT, UR7, 0x2, UPT ;  /* 0x000000020700788c */ /* 0x000fcc000bf05270 */
[----:B------:R-:W-:-:S13]  /*f700*/  PLOP3.LUT P0, PT, PT, PT, UP0, 0x80, 0x0 ;  /* 0x000000000000781c */ /* 0x000fda0003f0f008 */
[----:B-1----:R-:W-:Y:S05]  /*f710*/  @P0 BRA `(.L_x_309) ;  /* 0x0000000000040947 */ /* 0x002fea0003800000 */
[----:B------:R-:W-:Y:S01]  /*f720*/  BPT.TRAP 0x1 ;  /* 0x000000040000795c */ /* 0x000fe20000300000 */
.L_x_309:
[C---:B0-----:R-:W-:Y:S01]  /*f730*/  IMAD R4, R3.reuse, 0x1000, R16 ;  /* 0x0000100003047824 */ /* 0x041fe200078e0210 */
[----:B------:R-:W-:Y:S01]  /*f740*/  R2UR UR19, R16 ;  /* 0x00000000101372ca */ /* 0x000fe200000e0000 */
[----:B------:R-:W-:Y:S01]  /*f750*/  IMAD R5, R3, 0x2000, R8 ;  /* 0x0000200003057824 */ /* 0x000fe200078e0208 */
[----:B------:R-:W-:Y:S01]  /*f760*/  R2UR UR9, R11 ;  /* 0x000000000b0972ca */ /* 0x000fe200000e0000 */
[----:B------:R-:W-:Y:S01]  /*f770*/  VIADD R15, R15, 0xffffffff ;  /* 0xffffffff0f0f7836 */ /* 0x000fe20000000000 */
[----:B------:R-:W-:Y:S01]  /*f780*/  R2UR UR7, R4 ;  /* 0x00000000040772ca */ /* 0x000fe200000e0000 */
[----:B------:R-:W-:Y:S01]  /*f790*/  UIADD3 UR14, UP0, UR24, 0xf0, URZ ;  /* 0x000000f0180e7890 */ /* 0x000fe2000ff1e03f */
[----:B------:R-:W-:Y:S01]  /*f7a0*/  R2UR UR8, R5 ;  /* 0x00000000050872ca */ /* 0x000fe200000e0000 */
[----:B------:R-:W-:Y:S01]  /*f7b0*/  UIADD3 UR28, UP1, UR24, 0x1f0, URZ ;  /* 0x000001f0181c7890 */ /* 0x000fe2000ff3e03f */
[----:B------:R-:W-:Y:S01]  /*f7c0*/  R2UR UR11, R7 ;  /* 0x00000000070b72ca */ /* 0x000fe200000e0000 */
[----:B------:R-:W-:Y:S01]  /*f7d0*/  UIADD3.X UR15, URZ, UR25, URZ, UP0, !UPT ;  /* 0x000000193f0f7290 */ /* 0x000fe200087fe43f */
[----:B------:R-:W-:Y:S01]  /*f7e0*/  R2UR UR10, R13 ;  /* 0x000000000d0a72ca */ /* 0x000fe200000e0000 */
[----:B------:R-:W-:Y:S01]  /*f7f0*/  VIADD R3, R3, 0x1 ;  /* 0x0000000103037836 */ /* 0x000fe20000000000 */
[----:B------:R-:W-:Y:S01]  /*f800*/  R2UR UR12, R6 ;  /* 0x00000000060c72ca */ /* 0x000fe200000e0000 */
[----:B------:R-:W-:Y:S01]  /*f810*/  UIADD3.X UR29, URZ, UR25, URZ, UP1, !UPT ;  /* 0x000000193f1d7290 */ /* 0x000fe20008ffe43f */
[----:B------:R-:W-:Y:S01]  /*f820*/  R2UR UR21, R14 ;  /* 0x000000000e1572ca */ /* 0x000fe200000e0000 */
[----:B------:R-:W-:Y:S01]  /*f830*/  UMOV UR16, 0x0 ;  /* 0x0000000000107882 */ /* 0x000fe20000000000 */
[----:B------:R-:W-:Y:S01]  /*f840*/  ISETP.GT.AND P1, PT, R15, 0x1, PT ;  /* 0x000000010f00780c */ /* 0x000fe20003f24270 */
[----:B------:R-:W-:Y:S01]  /*f850*/  UIADD3 UR7, UR7, 0x200, URZ ;  /* 0x0000020007077890 */ /* 0x000fe2000fffe03f */
[----:B------:R-:W-:Y:S01]  /*f860*/  ISETP.NE.AND P0, PT, R3, 0x12, PT ;  /* 0x000000120300780c */ /* 0x000fe20003f05270 */
[----:B------:R-:W-:Y:S01]  /*f870*/  UIADD3 UR19, UR19, 0x12200, UR8 ;  /* 0x0001220013137890 */ /* 0x000fe2000fffe008 */
[----:B------:R-:W-:Y:S01]  /*f880*/  VIADD R13, R13, 0x20 ;  /* 0x000000200d0d7836 */ /* 0x000fe20000000000 */
[----:B------:R-:W-:Y:S01]  /*f890*/  UMOV UR17, 0x10000000 ;  /* 0x1000000000117882 */ /* 0x000fe20000000000 */
[----:B------:R-:W-:Y:S01]  /*f8a0*/  UMOV UR30, 0xff0000 ;  /* 0x00ff0000001e7882 */ /* 0x000fe20000000000 */
[----:B------:R-:W-:Y:S01]  /*f8b0*/  SEL R5, RZ, 0x1, P0 ;  /* 0x00000001ff057807 */ /* 0x000fe20000000000 */
[----:B------:R-:W-:Y:S01]  /*f8c0*/  UMOV UR8, UR7 ;  /* 0x0000000700087c82 */ /* 0x000fe20008000000 */
[----:B------:R-:W-:Y:S01]  /*f8d0*/  SEL R3, R3, RZ, P0 ;  /* 0x000000ff03037207 */ /* 0x000fe20000000000 */
[----:B------:R0:W-:Y:S01]  /*f8e0*/  UTMALDG.3D [UR8], [UR14], desc[UR16] ;  /* 0x000010080e0075b4 */ /* 0x0001e20008011000 */
[----:B------:R-:W-:Y:S01]  /*f8f0*/  LOP3.LUT R2, R2, R5, RZ, 0x3c, !PT ;  /* 0x0000000502027212 */ /* 0x000fe200078e3cff */
[----:B0-----:R-:W-:Y:S01]  /*f900*/  UMOV UR11, UR21 ;  /* 0x00000015000b7c82 */ /* 0x001fe20008000000 */
[----:B------:R-:W-:-:S02]  /*f910*/  UMOV UR8, UR19 ;  /* 0x0000001300087c82 */ /* 0x000fc40008000000 */
[----:B------:R0:W-:Y:S02]  /*f920*/  UTMALDG.3D.MULTICAST [UR8], [UR28], UR30, desc[UR16] ;  /* 0x000010081c0073b4 */ /* 0x0001e4000801181e */
[----:B0-----:R-:W-:Y:S05]  /*f930*/  @P1 BRA `(.L_x_310) ;  /* 0xfffffffc003c1947 */ /* 0x001fea000383ffff */
.L_x_307:
[----:B------:R-:W-:Y:S05]  /*f940*/  BSYNC B1 ;  /* 0x0000000000017941 */ /* 0x000fea0003800000 */
.L_x_306:
[----:B------:R-:W2:Y:S01]  /*f950*/  LDL.LU R17, [R1+0x80] ;  /* 0x0000800001117983 */ /* 0x000ea20000300800 */
[----:B------:R-:W-:Y:S01]  /*f960*/  LOP3.LUT P1, RZ, R12, 0xff, RZ, 0xc0, !PT ;  /* 0x000000ff0cff7812 */ /* 0x000fe2000782c0ff */
[----:B------:R-:W-:Y:S01]  /*f970*/  VIADD R10, R10, UR20 ;  /* 0x000000140a0a7c36 */ /* 0x000fe20008000000 */
[----:B------:R-:W-:Y:S01]  /*f980*/  ULDC.64 UR8, c[0x0][0x650] ;  /* 0x0001940000087ab9 */ /* 0x000fe20000000a00 */
[----:B------:R-:W3:Y:S01]  /*f990*/  LDL.LU R16, [R1+0x84] ;  /* 0x0000840001107983 */ /* 0x000ee20000300800 */
[----:B------:R-:W-:Y:S01]  /*f9a0*/  IMAD.U32 R5, RZ, RZ, UR20 ;  /* 0x00000014ff057e24 */ /* 0x000fe2000f8e00ff */
[----:B------:R-:W-:Y:S01]  /*f9b0*/  UISETP.GE.U32.AND UP0, UPT, UR20, 0x12, UPT ;  /* 0x000000121400788c */ /* 0x000fe2000bf06070 */
[----:B------:R-:W-:Y:S01]  /*f9c0*/  ISETP.GT.U32.AND P0, PT, R10, 0x11, PT ;  /* 0x000000110a00780c */ /* 0x000fe20003f04070 */
[----:B------:R-:W-:Y:S01]  /*f9d0*/  BSSY B1, `(.L_x_311) ;  /* 0x000006d000017945 */ /* 0x000fe20003800000 */
[----:B------:R-:W-:Y:S01]  /*f9e0*/  IMAD.MOV.U32 R14, RZ, RZ, -0x1 ;  /* 0xffffffffff0e7424 */ /* 0x000fe200078e00ff */
[----:B------:R-:W-:Y:S01]  /*f9f0*/  PRMT R12, RZ, 0x7610, R12 ;  /* 0x00007610ff0c7816 */ /* 0x000fe2000000000c */
[----:B------:R-:W-:Y:S01]  /*fa00*/  IMAD.MOV.U32 R6, RZ, RZ, -0x1 ;  /* 0xffffffffff067424 */ /* 0x000fe200078e00ff */
[----:B------:R-:W-:-:S02]  /*fa10*/  ISETP.LT.U32.AND P0, PT, R5, 0x12, P0 ;  /* 0x000000120500780c */ /* 0x000fc40000701070 */
[----:B------:R-:W0:Y:S01]  /*fa20*/  @P1 S2R R3, SR_CgaCtaId ;  /* 0x0000000000031919 */ /* 0x000e220000008800 */
[----:B------:R-:W-:Y:S02]  /*fa30*/  @P1 MOV R2, 0x400 ;  /* 0x0000040000021802 */ /* 0x000fe40000000f00 */
[----:B------:R-:W-:Y:S02]  /*fa40*/  PLOP3.LUT P3, PT, PT, PT, UP0, 0x80, 0x0 ;  /* 0x000000000000781c */ /* 0x000fe40003f6f008 */
[----:B0-----:R-:W-:Y:S01]  /*fa50*/  @P1 LEA R4, R3, R2, 0x18 ;  /* 0x0000000203041211 */ /* 0x001fe200078ec0ff */
[----:B------:R-:W-:-:S03]  /*fa60*/  IMAD.WIDE.U32 R2, R10, 0x38e38e39, RZ ;  /* 0x38e38e390a027825 */ /* 0x000fc600078e00ff */
[----:B------:R0:W-:Y:S02]  /*fa70*/  @P1 SYNCS.ARRIVE.TRANS64.A1T0 RZ, [R4+URZ+0x138], RZ ;  /* 0x000138ff04ff19a7 */ /* 0x0001e4000810003f */
[----:B------:R-:W-:Y:S02]  /*fa80*/  SHF.R.U32.HI R5, RZ, 0x2, R3 ;  /* 0x00000002ff057819 */ /* 0x000fe40000011603 */
[----:B------:R-:W-:Y:S02]  /*fa90*/  SEL R3, RZ, 0x1, !P0 ;  /* 0x00000001ff037807 */ /* 0x000fe40004000000 */
[----:B------:R-:W-:Y:S01]  /*faa0*/  PRMT R2, RZ, 0x7610, R2 ;  /* 0x00007610ff027816 */ /* 0x000fe20000000002 */
[----:B------:R-:W-:Y:S01]  /*fab0*/  IMAD R10, R5, -0x12, R10 ;  /* 0xffffffee050a7824 */ /* 0x000fe200078e020a */
[----:B------:R-:W-:-:S04]  /*fac0*/  LOP3.LUT R0, R0, R3, RZ, 0x3c, !PT ;  /* 0x0000000300007212 */ /* 0x000fc800078e3cff */
[----:B------:R-:W-:Y:S01]  /*fad0*/  @P3 LOP3.LUT R0, R0, 0x1, R5, 0x78, !PT ;  /* 0x0000000100003812 */ /* 0x000fe200078e7805 */
[----:B------:R-:W-:Y:S01]  /*fae0*/  IMAD.MOV.U32 R5, RZ, RZ, -0x1 ;  /* 0xffffffffff057424 */ /* 0x000fe200078e00ff */
[----:B---3--:R-:W-:-:S04]  /*faf0*/  IADD3 R16, P1, R16, UR22, RZ ;  /* 0x0000001610107c10 */ /* 0x008fc8000ff3e0ff */
[----:B--2---:R-:W-:Y:S01]  /*fb00*/  IADD3.X R17, R17, UR18, RZ, P1, !PT ;  /* 0x0000001211117c10 */ /* 0x004fe20008ffe4ff */
[----:B------:R0:W-:Y:S01]  /*fb10*/  STL [R1+0x84], R16 ;  /* 0x0000841001007387 */ /* 0x0001e20000100800 */
[----:B------:R-:W-:-:S03]  /*fb20*/  ISETP.GE.U32.AND P0, PT, R16, UR8, PT ;  /* 0x0000000810007c0c */ /* 0x000fc6000bf06070 */
[----:B------:R0:W-:Y:S01]  /*fb30*/  STL [R1+0x80], R17 ;  /* 0x0000801101007387 */ /* 0x0001e20000100800 */
[----:B------:R-:W-:-:S13]  /*fb40*/  ISETP.GE.U32.AND.EX P0, PT, R17, UR9, PT, P0 ;  /* 0x0000000911007c0c */ /* 0x000fda000bf06100 */
[----:B0-----:R-:W-:Y:S05]  /*fb50*/  @P0 BRA `(.L_x_312) ;  /* 0x0000000400500947 */ /* 0x001fea0003800000 */
[----:B------:R-:W-:Y:S01]  /*fb60*/  ULDC.64 UR8, c[0x0][0x628] ;  /* 0x00018a0000087ab9 */ /* 0x000fe20000000a00 */
[----:B------:R-:W0:Y:S01]  /*fb70*/  S2R R13, SR_CTAID.X ;  /* 0x00000000000d7919 */ /* 0x000e220000002500 */
[----:B------:R-:W-:Y:S01]  /*fb80*/  ISETP.NE.U32.AND P0, PT, RZ, UR8, PT ;  /* 0x00000008ff007c0c */ /* 0x000fe2000bf05070 */
[----:B------:R-:W-:Y:S01]  /*fb90*/  ULDC UR10, c[0x0][0x630] ;  /* 0x00018c00000a7ab9 */ /* 0x000fe20000000800 */
[----:B------:R-:W-:Y:S01]  /*fba0*/  IMAD.MOV.U32 R2, RZ, RZ, R16 ;  /* 0x000000ffff027224 */ /* 0x000fe200078e0010 */
[----:B------:R-:W1:Y:S01]  /*fbb0*/  S2R R11, SR_CTAID.Y ;  /* 0x00000000000b7919 */ /* 0x000e620000002600 */
[----:B------:R-:W-:Y:S01]  /*fbc0*/  ISETP.NE.AND.EX P0, PT, RZ, UR9, PT, P0 ;  /* 0x00000009ff007c0c */ /* 0x000fe2000bf05300 */
[----:B------:R-:W-:-:S12]  /*fbd0*/  IMAD.MOV.U32 R3, RZ, RZ, R17 ;  /* 0x000000ffff037224 */ /* 0x000fd800078e0011 */
[----:B------:R-:W-:Y:S05]  /*fbe0*/  @!P0 BRA `(.L_x_313) ;  /* 0x0000000000288947 */ /* 0x000fea0003800000 */
[----:B------:R-:W-:Y:S02]  /*fbf0*/  ULDC UR7, c[0x0][0x634] ;  /* 0x00018d0000077ab9 */ /* 0x000fe40000000800 */
[----:B------:R-:W-:-:S05]  /*fc00*/  IADD3 R7, P0, R16, UR7, RZ ;  /* 0x0000000710077c10 */ /* 0x000fca000ff1e0ff */
[----:B------:R-:W-:-:S04]  /*fc10*/  IMAD.X R15, RZ, RZ, R17, P0 ;  /* 0x000000ffff0f7224 */ /* 0x000fc800000e0611 */
[----:B------:R-:W-:-:S04]  /*fc20*/  IMAD.WIDE.U32 R4, R15, UR8, RZ ;  /* 0x000000080f047c25 */ /* 0x000fc8000f8e00ff */
[----:B------:R-:W-:-:S04]  /*fc30*/  IMAD.WIDE.U32 R4, P0, R7, UR9, R4 ;  /* 0x0000000907047c25 */ /* 0x000fc8000f800004 */
[----:B------:R-:W-:-:S04]  /*fc40*/  IMAD.WIDE.U32 R6, R7, UR8, RZ ;  /* 0x0000000807067c25 */ /* 0x000fc8000f8e00ff */
[----:B------:R-:W-:Y:S01]  /*fc50*/  IMAD.X R3, RZ, RZ, RZ, P0 ;  /* 0x000000ffff037224 */ /* 0x000fe200000e06ff */
[----:B------:R-:W-:Y:S01]  /*fc60*/  IADD3 RZ, P0, R7, R4, RZ ;  /* 0x0000000407ff7210 */ /* 0x000fe20007f1e0ff */
[----:B------:R-:W-:-:S04]  /*fc70*/  IMAD.MOV.U32 R2, RZ, RZ, R5 ;  /* 0x000000ffff027224 */ /* 0x000fc800078e0005 */
[----:B------:R-:W-:-:S08]  /*fc80*/  IMAD.WIDE.U32.X R2, R15, UR9, R2, P0 ;  /* 0x000000090f027c25 */ /* 0x000fd000080e0402 */
.L_x_313:
[--C-:B------:R-:W-:Y:S01]  /*fc90*/  SHF.R.U64 R6, R2, UR10, R3.reuse ;  /* 0x0000000a02067c19 */ /* 0x100fe20008001203 */
[----:B------:R-:W-:Y:S01]  /*fca0*/  ULDC.64 UR8, c[0x0][0x620] ;  /* 0x0001880000087ab9 */ /* 0x000fe20000000a00 */
[----:B------:R-:W-:Y:S01]  /*fcb0*/  SHF.R.U32.HI R2, RZ, UR10, R3 ;  /* 0x0000000aff027c19 */ /* 0x000fe20008011603 */
[----:B------:R-:W-:Y:S01]  /*fcc0*/  IMAD.MOV.U32 R3, RZ, RZ, R17 ;  /* 0x000000ffff037224 */ /* 0x000fe200078e0011 */
[----:B------:R-:W-:Y:S01]  /*fcd0*/  IADD3 R5, P0, RZ, -R6, RZ ;  /* 0x80000006ff057210 */ /* 0x000fe20007f1e0ff */
[----:B------:R-:W-:Y:S01]  /*fce0*/  ULDC UR7, c[0x0][0x150] ;  /* 0x0000540000077ab9 */ /* 0x000fe20000000800 */
[----:B0-----:R-:W-:Y:S01]  /*fcf0*/  I2FP.F32.U32 R7, R13 ;  /* 0x0000000d00077245 */ /* 0x001fe20000201000 */
[----:B------:R-:W0:Y:S01]  /*fd00*/  LDC R18, c[0x0][0x144] ;  /* 0x00005100ff127b82 */ /* 0x000e220000000800 */
[----:B------:R-:W-:Y:S01]  /*fd10*/  ULDC.64 UR10, c[0x0][0x640] ;  /* 0x00019000000a7ab9 */ /* 0x000fe20000000a00 */
[----:B------:R-:W-:Y:S01]  /*fd20*/  IMAD.X R2, RZ, RZ, ~R2, P0 ;  /* 0x000000ffff027224 */ /* 0x000fe200000e0e02 */
[----:B------:R-:W-:-:S03]  /*fd30*/  ISETP.NE.U32.AND P0, PT, RZ, UR10, PT ;  /* 0x0000000aff007c0c */ /* 0x000fc6000bf05070 */
[----:B------:R-:W-:Y:S01]  /*fd40*/  IMAD R4, R2, UR8, RZ ;  /* 0x0000000802047c24 */ /* 0x000fe2000f8e02ff */
[----:B------:R-:W-:Y:S01]  /*fd50*/  ISETP.NE.AND.EX P0, PT, RZ, UR11, PT, P0 ;  /* 0x0000000bff007c0c */ /* 0x000fe2000bf05300 */
[----:B------:R-:W-:Y:S02]  /*fd60*/  IMAD.MOV.U32 R2, RZ, RZ, R16 ;  /* 0x000000ffff027224 */ /* 0x000fe400078e0010 */
[----:B------:R-:W2:Y:S02]  /*fd70*/  LDC R16, c[0x0][0x148] ;  /* 0x00005200ff107b82 */ /* 0x000ea40000000800 */
[----:B------:R-:W-:Y:S01]  /*fd80*/  IMAD.WIDE.U32 R2, R5, UR8, R2 ;  /* 0x0000000805027c25 */ /* 0x000fe2000f8e0002 */
[----:B------:R-:W-:-:S03]  /*fd90*/  ULDC UR8, c[0x0][0x154] ;  /* 0x0000550000087ab9 */ /* 0x000fc60000000800 */
[----:B------:R-:W-:Y:S02]  /*fda0*/  IMAD R5, R5, UR9, R4 ;  /* 0x0000000905057c24 */ /* 0x000fe4000f8e0204 */
[----:B------:R-:W-:Y:S01]  /*fdb0*/  FMUL R4, R7, UR7 ;  /* 0x0000000707047c20 */ /* 0x000fe20008400000 */
[----:B------:R-:W-:Y:S01]  /*fdc0*/  ULDC UR7, c[0x0][0x618] ;  /* 0x0001860000077ab9 */ /* 0x000fe20000000800 */
[----:B------:R-:W-:Y:S01]  /*fdd0*/  ULDC UR9, c[0x0][0x608] ;  /* 0x0001820000097ab9 */ /* 0x000fe20000000800 */
[----:B------:R-:W-:-:S03]  /*fde0*/  IMAD.IADD R3, R3, 0x1, R5 ;  /* 0x0000000103037824 */ /* 0x000fc600078e0205 */
[----:B------:R-:W3:Y:S02]  /*fdf0*/  F2I.U32.TRUNC.NTZ R4, R4 ;  /* 0x0000000400047305 */ /* 0x000ee4000020f000 */
[----:B------:R-:W-:Y:S02]  /*fe00*/  SHF.R.U64 R7, R2, UR7, R3 ;  /* 0x0000000702077c19 */ /* 0x000fe40008001203 */
[----:B-1----:R-:W-:-:S05]  /*fe10*/  I2FP.F32.U32 R2, R11 ;  /* 0x0000000b00027245 */ /* 0x002fca0000201000 */
[----:B------:R-:W-:Y:S01]  /*fe20*/  FMUL R5, R2, UR8 ;  /* 0x0000000802057c20 */ /* 0x000fe20008400000 */
[----:B------:R-:W-:Y:S01]  /*fe30*/  SHF.R.U32.HI R2, RZ, UR7, R3 ;  /* 0x00000007ff027c19 */ /* 0x000fe20008011603 */
[----:B------:R-:W-:Y:S02]  /*fe40*/  ULDC UR7, c[0x0][0x658] ;  /* 0x0001960000077ab9 */ /* 0x000fe40000000800 */
[----:B------:R1:W4:Y:S01]  /*fe50*/  F2I.U32.TRUNC.NTZ R19, R5 ;  /* 0x0000000500137305 */ /* 0x000322000020f000 */
[----:B------:R-:W-:Y:S01]  /*fe60*/  SHF.R.U64 R15, R7, UR9, R2 ;  /* 0x00000009070f7c19 */ /* 0x000fe20008001202 */
[----:B---3--:R-:W-:Y:S01]  /*fe70*/  IMAD.MOV R4, RZ, RZ, -R4 ;  /* 0x000000ffff047224 */ /* 0x008fe200078e0a04 */
[----:B------:R-:W-:-:S03]  /*fe80*/  SHF.R.U32.HI R2, RZ, UR9, R2 ;  /* 0x00000009ff027c19 */ /* 0x000fc60008011602 */
[----:B0-----:R-:W-:Y:S01]  /*fe90*/  IMAD R13, R18, R4, R13 ;  /* 0x00000004120d7224 */ /* 0x001fe200078e020d */
[--C-:B------:R-:W-:Y:S02]  /*fea0*/  SHF.R.U64 R14, R15, UR7, R2.reuse ;  /* 0x000000070f0e7c19 */ /* 0x100fe40008001202 */
[----:B------:R-:W-:-:S03]  /*feb0*/  SHF.R.U32.HI R17, RZ, UR7, R2 ;  /* 0x00000007ff117c19 */ /* 0x000fc60008011602 */
[----:B------:R-:W-:Y:S02]  /*fec0*/  IMAD.MOV.U32 R2, RZ, RZ, R14 ;  /* 0x000000ffff027224 */ /* 0x000fe400078e000e */
[----:B------:R-:W-:Y:S01]  /*fed0*/  IMAD.MOV.U32 R3, RZ, RZ, R17 ;  /* 0x000000ffff037224 */ /* 0x000fe200078e0011 */
[----:B-1--4-:R-:W-:Y:S06]  /*fee0*/  @!P0 BRA `(.L_x_314) ;  /* 0x0000000000288947 */ /* 0x012fec0003800000 */
[----:B------:R-:W-:Y:S02]  /*fef0*/  ULDC UR7, c[0x0][0x64c] ;  /* 0x0001930000077ab9 */ /* 0x000fe40000000800 */
[----:B------:R-:W-:-:S05]  /*ff00*/  IADD3 R3, P0, R14, UR7, RZ ;  /* 0x000000070e037c10 */ /* 0x000fca000ff1e0ff */
[----:B------:R-:W-:-:S04]  /*ff10*/  IMAD.X R17, RZ, RZ, R17, P0 ;  /* 0x000000ffff117224 */ /* 0x000fc800000e0611 */
[----:B------:R-:W-:-:S04]  /*ff20*/  IMAD.WIDE.U32 R4, R17, UR10, RZ ;  /* 0x0000000a11047c25 */ /* 0x000fc8000f8e00ff */
[----:B------:R-:W-:-:S04]  /*ff30*/  IMAD.WIDE.U32 R4, P0, R3, UR11, R4 ;  /* 0x0000000b03047c25 */ /* 0x000fc8000f800004 */
[----:B------:R-:W-:-:S04]  /*ff40*/  IMAD.WIDE.U32 R2, R3, UR10, RZ ;  /* 0x0000000a03027c25 */ /* 0x000fc8000f8e00ff */
[----:B------:R-:W-:Y:S01]  /*ff50*/  IMAD.MOV.U32 R2, RZ, RZ, R5 ;  /* 0x000000ffff027224 */ /* 0x000fe200078e0005 */
[----:B------:R-:W-:Y:S01]  /*ff60*/  IADD3 RZ, P1, R3, R4, RZ ;  /* 0x0000000403ff7210 */ /* 0x000fe20007f3e0ff */
[----:B------:R-:W-:-:S04]  /*ff70*/  IMAD.X R3, RZ, RZ, RZ, P0 ;  /* 0x000000ffff037224 */ /* 0x000fc800000e06ff */
[----:B------:R-:W-:-:S08]  /*ff80*/  IMAD.WIDE.U32.X R2, R17, UR11, R2, P1 ;  /* 0x0000000b11027c25 */ /* 0x000fd000088e0402 */
.L_x_314:
[----:B------:R-:W-:Y:S01]  /*ff90*/  ULDC UR7, c[0x0][0x648] ;  /* 0x0001920000077ab9 */ /* 0x000fe20000000800 */
[----:B------:R-:W-:Y:S01]  /*ffa0*/  LOP3.LUT R15, R15, UR6, RZ, 0xc0, !PT ;  /* 0x000000060f0f7c12 */ /* 0x000fe2000f8ec0ff */
[----:B------:R-:W-:Y:S01]  /*ffb0*/  IMAD.MOV R19, RZ, RZ, -R19 ;  /* 0x000000ffff137224 */ /* 0x000fe200078e0a13 */
[----:B------:R-:W-:Y:S01]  /*ffc0*/  SHF.R.U64 R2, R2, UR7, R3 ;  /* 0x0000000702027c19 */ /* 0x000fe20008001203 */
[----:B------:R-:W-:Y:S01]  /*ffd0*/  ULDC UR7, c[0x0][0x638] ;  /* 0x00018e0000077ab9 */ /* 0x000fe20000000800 */
[----:B------:R-:W-:Y:S01]  /*ffe0*/  LOP3.LUT R7, R7, UR4, RZ, 0xc0, !PT ;  /* 0x0000000407077c12 */ /* 0x000fe2000f8ec0ff */
[----:B--2---:R-:W-:Y:S01]  /*fff0*/  @P2 IMAD R13, R16, R19, R11 ;  /* 0x00000013100d2224 */ /* 0x004fe200078e020b */
[----:B------:R-:W-:Y:S01]  /*10000*/  ULDC UR8, c[0x0][0x610] ;  /* 0x0001840000087ab9 */ /* 0x000fe20000000800 */
[----:B------:R-:W-:Y:S02]  /*10010*/  IMAD.MOV R3, RZ, RZ, -R2 ;  /* 0x000000ffff037224 */ /* 0x000fe400078e0a02 */
[----:B------:R-:W-:-:S02]  /*10020*/  IMAD R2, R2, UR5, R15 ;  /* 0x0000000502027c24 */ /* 0x000fc4000f8e020f */
[----:B------:R-:W-:Y:S01]  /*10030*/  IMAD R14, R3, UR7, R14 ;  /* 0x00000007030e7c24 */ /* 0x000fe2000f8e020e */
[----:B------:R-:W-:Y:S01]  /*10040*/  ULDC UR7, c[0x0][0x600] ;  /* 0x0001800000077ab9 */ /* 0x000fe20000000800 */
[----:B------:R-:W-:Y:S02]  /*10050*/  IMAD R13, R2, UR8, R13 ;  /* 0x00000008020d7c24 */ /* 0x000fe4000f8e020d */
[----:B------:R-:W-:Y:S02]  /*10060*/  IMAD R4, R14, UR7, R7 ;  /* 0x000000070e047c24 */ /* 0x000fe4000f8e0207 */
[----:B------:R-:W-:-:S03]  /*10070*/  IMAD.MOV.U32 R2, RZ, RZ, 0x1 ;  /* 0x00000001ff027424 */ /* 0x000fc600078e00ff */
[----:B------:R-:W-:Y:S02]  /*10080*/  SEL R14, R4, R13, !P2 ;  /* 0x0000000d040e7207 */ /* 0x000fe40005000000 */
[----:B------:R-:W-:-:S07]  /*10090*/  SEL R5, R13, R4, !P2 ;  /* 0x000000040d057207 */ /* 0x000fce0005000000 */
.L_x_312:
[----:B------:R-:W-:Y:S05]  /*100a0*/  BSYNC B1 ;  /* 0x0000000000017941 */ /* 0x000fea0003800000 */
.L_x_311:
[----:B------:R-:W-:-:S13]  /*100b0*/  LOP3.LUT P0, RZ, R2, 0xff, RZ, 0xc0, !PT ;  /* 0x000000ff02ff7812 */ /* 0x000fda000780c0ff */
[----:B------:R-:W-:Y:S05]  /*100c0*/  @P0 BRA `(.L_x_315) ;  /* 0xfffffff400240947 */ /* 0x000fea000383ffff */
[----:B------:R-:W-:Y:S05]  /*100d0*/  BSYNC B0 ;  /* 0x0000000000007941 */ /* 0x000fea0003800000 */
.L_x_304:
[----:B------:R-:W-:-:S03]  /*100e0*/  UMOV UR7, 0xffffffff ;  /* 0xffffffff00077882 */ /* 0x000fc60000000000 */
[----:B------:R-:W-:Y:S05]  /*100f0*/  BRA.DIV UR7, `(.L_x_316) ;  /* 0x0000000e07207947 */ /* 0x000fea000b800000 */
[----:B------:R-:W-:-:S13]  /*10100*/  ELECT P0, URZ, PT ;  /* 0x00000000003f782f */ /* 0x000fda0003800000 */
.L_x_344:
[----:B------:R-:W-:Y:S04]  /*10110*/  BSSY B0, `(.L_x_317) ;  /* 0x00000aa000007945 */ /* 0x000fe80003800000 */
[----:B------:R-:W-:Y:S05]  /*10120*/  @!P0 BRA `(.L_x_318) ;  /* 0x0000000800a08947 */ /* 0x000fea0003800000 */
[----:B------:R-:W-:-:S04]  /*10130*/  ULOP3.LUT UR7, UR13, 0x2, URZ, 0xfc, !UPT ;  /* 0x000000020d077892 */ /* 0x000fc8000f8efc3f */
[----:B------:R-:W-:-:S06]  /*10140*/  UISETP.NE.AND UP0, UPT, UR7, 0x3, UPT ;  /* 0x000000030700788c */ /* 0x000fcc000bf05270 */
[----:B------:R-:W-:-:S13]  /*10150*/  PLOP3.LUT P0, PT, PT, PT, UP0, 0x80, 0x0 ;  /* 0x000000000000781c */ /* 0x000fda0003f0f008 */
[----:B------:R-:W-:Y:S05]  /*10160*/  @!P0 BRA `(.L_x_319) ;  /* 0x0000000000048947 */ /* 0x000fea0003800000 */
[----:B------:R-:W-:Y:S01]  /*10170*/  BPT.TRAP 0x1 ;  /* 0x000000040000795c */ /* 0x000fe20000300000 */
.L_x_319:
[----:B------:R-:W0:Y:S01]  /*10180*/  S2R R3, SR_CgaCtaId ;  /* 0x0000000000037919 */ /* 0x000e220000008800 */
[----:B------:R-:W-:-:S04]  /*10190*/  MOV R2, 0x400 ;  /* 0x0000040000027802 */ /* 0x000fc80000000f00 */
[----:B0-----:R-:W-:Y:S02]  /*101a0*/  LEA R3, R3, R2, 0x18 ;  /* 0x0000000203037211 */ /* 0x001fe400078ec0ff */
[----:B------:R-:W-:-:S03]  /*101b0*/  SHF.L.U32 R2, R0, 0x1f, RZ ;  /* 0x0000001f00027819 */ /* 0x000fc600000006ff */
[----:B------:R-:W-:-:S04]  /*101c0*/  VIADD R3, R3, 0x90 ;  /* 0x0000009003037836 */ /* 0x000fc80000000000 */
[C---:B------:R-:W-:Y:S02]  /*101d0*/  IMAD R7, R10.reuse, 0x8, R3 ;  /* 0x000000080a077824 */ /* 0x040fe400078e0203 */
[----:B------:R-:W-:Y:S02]  /*101e0*/  VIADD R10, R10, 0x1 ;  /* 0x000000010a0a7836 */ /* 0x000fe40000000000 */
[----:B------:R-:W0:Y:S03]  /*101f0*/  SYNCS.PHASECHK.TRANS64.TRYWAIT P0, [R7+URZ], R2 ;  /* 0x00000002070075a7 */ /* 0x000e26000800017f */
[----:B------:R-:W-:-:S04]  /*10200*/  ISETP.NE.AND P1, PT, R10, 0x12, PT ;  /* 0x000000120a00780c */ /* 0x000fc80003f25270 */
[----:B------:R-:W-:Y:S02]  /*10210*/  SEL R5, RZ, 0x1, P1 ;  /* 0x00000001ff057807 */ /* 0x000fe40000800000 */
[----:B------:R-:W-:Y:S02]  /*10220*/  SEL R10, R10, RZ, P1 ;  /* 0x000000ff0a0a7207 */ /* 0x000fe40000800000 */
[----:B------:R-:W-:-:S03]  /*10230*/  LOP3.LUT R5, R0, R5, RZ, 0x3c, !PT ;  /* 0x0000000500057212 */ /* 0x000fc600078e3cff */
[----:B------:R-:W-:Y:S01]  /*10240*/  IMAD R9, R10, 0x8, R3 ;  /* 0x000000080a097824 */ /* 0x000fe200078e0203 */
[----:B------:R-:W-:Y:S01]  /*10250*/  SHF.L.U32 R4, R5, 0x1f, RZ ;  /* 0x0000001f05047819 */ /* 0x000fe200000006ff */
[----:B0-----:R-:W-:Y:S06]  /*10260*/  @!P0 BRA `(.L_x_320) ;  /* 0x0000000800e48947 */ /* 0x001fec0003800000 */
.L_x_345:
[----:B------:R-:W1:Y:S01]  /*10270*/  SYNCS.PHASECHK.TRANS64.TRYWAIT P0, [R9+URZ], R4 ;  /* 0x00000004090075a7 */ /* 0x000e62000800017f */
[----:B------:R-:W-:-:S05]  /*10280*/  VIADD R0, R10, 0x1 ;  /* 0x000000010a007836 */ /* 0x000fca0000000000 */
[----:B------:R-:W-:-:S04]  /*10290*/  ISETP.NE.AND P1, PT, R0, 0x12, PT ;  /* 0x000000120000780c */ /* 0x000fc80003f25270 */
[----:B0-----:R-:W-:Y:S02]  /*102a0*/  SEL R2, RZ, 0x1, P1 ;  /* 0x00000001ff027807 */ /* 0x001fe40000800000 */
[----:B------:R-:W-:Y:S02]  /*102b0*/  SEL R0, R0, RZ, P1 ;  /* 0x000000ff00007207 */ /* 0x000fe40000800000 */
[----:B------:R-:W-:-:S03]  /*102c0*/  LOP3.LUT R7, R5, R2, RZ, 0x3c, !PT ;  /* 0x0000000205077212 */ /* 0x000fc600078e3cff */
[----:B------:R-:W-:Y:S01]  /*102d0*/  IMAD R6, R0, 0x8, R3 ;  /* 0x0000000800067824 */ /* 0x000fe200078e0203 */
[----:B------:R-:W-:Y:S01]  /*102e0*/  SHF.L.U32 R5, R7, 0x1f, RZ ;  /* 0x0000001f07057819 */ /* 0x000fe200000006ff */
[----:B-1----:R-:W-:Y:S06]  /*102f0*/  @!P0 BRA `(.L_x_321) ;  /* 0x0000000800d48947 */ /* 0x002fec0003800000 */
.L_x_346:
[----:B------:R-:W1:Y:S01]  /*10300*/  SYNCS.PHASECHK.TRANS64.TRYWAIT P0, [R6+URZ], R5 ;  /* 0x00000005060075a7 */ /* 0x000e62000800017f */
[----:B------:R-:W-:-:S05]  /*10310*/  VIADD R0, R0, 0x1 ;  /* 0x0000000100007836 */ /* 0x000fca0000000000 */
[----:B------:R-:W-:-:S04]  /*10320*/  ISETP.NE.AND P1, PT, R0, 0x12, PT ;  /* 0x000000120000780c */ /* 0x000fc80003f25270 */
[----:B------:R-:W-:Y:S02]  /*10330*/  SEL R2, RZ, 0x1, P1 ;  /* 0x00000001ff027807 */ /* 0x000fe40000800000 */
[----:B------:R-:W-:Y:S02]  /*10340*/  SEL R0, R0, RZ, P1 ;  /* 0x000000ff00007207 */ /* 0x000fe40000800000 */
[----:B------:R-:W-:-:S03]  /*10350*/  LOP3.LUT R7, R7, R2, RZ, 0x3c, !PT ;  /* 0x0000000207077212 */ /* 0x000fc600078e3cff */
[----:B0-----:R-:W-:Y:S01]  /*10360*/  IMAD R9, R0, 0x8, R3 ;  /* 0x0000000800097824 */ /* 0x001fe200078e0203 */
[----:B------:R-:W-:Y:S01]  /*10370*/  SHF.L.U32 R4, R7, 0x1f, RZ ;  /* 0x0000001f07047819 */ /* 0x000fe200000006ff */
[----:B-1----:R-:W-:Y:S06]  /*10380*/  @!P0 BRA `(.L_x_322) ;  /* 0x0000000800c48947 */ /* 0x002fec0003800000 */
.L_x_347:
        /* <DEDUP_REMOVED lines=9> */
.L_x_348:
        /* <DEDUP_REMOVED lines=9> */
.L_x_349:
        /* <DEDUP_REMOVED lines=9> */
.L_x_350:
        /* <DEDUP_REMOVED lines=9> */
.L_x_351:
        /* <DEDUP_REMOVED lines=9> */
.L_x_352:
        /* <DEDUP_REMOVED lines=9> */
.L_x_353:
        /* <DEDUP_REMOVED lines=9> */
.L_x_354:
        /* <DEDUP_REMOVED lines=9> */
.L_x_355:
        /* <DEDUP_REMOVED lines=9> */
.L_x_356:
        /* <DEDUP_REMOVED lines=9> */
.L_x_357:
        /* <DEDUP_REMOVED lines=9> */
.L_x_358:
        /* <DEDUP_REMOVED lines=9> */
.L_x_359:
        /* <DEDUP_REMOVED lines=9> */
.L_x_360:
[----:B------:R-:W1:Y:S01]  /*10ae0*/  SYNCS.PHASECHK.TRANS64.TRYWAIT P0, [R6+URZ], R5 ;  /* 0x00000005060075a7 */ /* 0x000e62000800017f */
[----:B------:R-:W-:-:S05]  /*10af0*/  VIADD R0, R0, 0x1 ;  /* 0x0000000100007836 */ /* 0x000fca0000000000 */
[----:B------:R-:W-:-:S04]  /*10b00*/  ISETP.NE.AND P1, PT, R0, 0x12, PT ;  /* 0x000000120000780c */ /* 0x000fc80003f25270 */
[----:B------:R-:W-:Y:S02]  /*10b10*/  SEL R2, RZ, 0x1, P1 ;  /* 0x00000001ff027807 */ /* 0x000fe40000800000 */
[----:B------:R-:W-:Y:S02]  /*10b20*/  SEL R0, R0, RZ, P1 ;  /* 0x000000ff00007207 */ /* 0x000fe40000800000 */
[----:B------:R-:W-:Y:S01]  /*10b30*/  LOP3.LUT R2, R7, R2, RZ, 0x3c, !PT ;  /* 0x0000000207027212 */ /* 0x000fe200078e3cff */
[----:B-1----:R-:W-:Y:S06]  /*10b40*/  @!P0 BRA `(.L_x_336) ;  /* 0x0000000400ec8947 */ /* 0x002fec0003800000 */
.L_x_361:
[----:B------:R-:W-:Y:S01]  /*10b50*/  IMAD R3, R0, 0x8, R3 ;  /* 0x0000000800037824 */ /* 0x000fe200078e0203 */
[----:B------:R-:W-:-:S07]  /*10b60*/  SHF.L.U32 R0, R2, 0x1f, RZ ;  /* 0x0000001f02007819 */ /* 0x000fce00000006ff */
.L_x_337:
[----:B--2---:R2:W3:Y:S02]  /*10b70*/  SYNCS.PHASECHK.TRANS64.TRYWAIT P0, [R3+URZ], R0 ;  /* 0x00000000030075a7 */ /* 0x0044e4000800017f */
[----:B---3--:R-:W-:Y:S05]  /*10b80*/  @!P0 NANOSLEEP.SYNCS 0x989680 ;  /* 0x009896800000895d */ /* 0x008fea0003900000 */
[----:B------:R-:W3:Y:S02]  /*10b90*/  @!P0 SYNCS.PHASECHK.TRANS64 P0, [R3+URZ], R0 ;  /* 0x00000000030085a7 */ /* 0x000ee4000800007f */
[----:B---3--:R-:W-:Y:S05]  /*10ba0*/  @!P0 BRA `(.L_x_337) ;  /* 0xfffffffc00f08947 */ /* 0x008fea000383ffff */
.L_x_318:
[----:B------:R-:W-:Y:S05]  /*10bb0*/  BSYNC B0 ;  /* 0x0000000000007941 */ /* 0x000fea0003800000 */
.L_x_317:
[----:B------:R-:W-:Y:S05]  /*10bc0*/  EXIT ;  /* 0x000000000000794d */ /* 0x000fea0003800000 */
.L_x_22:
[----:B-1----:R-:W-:-:S04]  /*10bd0*/  IMAD.U32 R3, RZ, RZ, UR6 ;  /* 0x00000006ff037e24 */ /* 0x002fc8000f8e00ff */
[----:B------:R1:W2:Y:S03]  /*10be0*/  SYNCS.PHASECHK.TRANS64.TRYWAIT P0, [R3+URZ], R0 ;  /* 0x00000000030075a7 */ /* 0x0002a6000800017f */
[----:B--2---:R-:W-:Y:S05]  /*10bf0*/  @!P0 NANOSLEEP.SYNCS 0x989680 ;  /* 0x009896800000895d */ /* 0x004fea0003900000 */
[----:B------:R-:W2:Y:S02]  /*10c00*/  @!P0 SYNCS.PHASECHK.TRANS64 P0, [R3+URZ], R0 ;  /* 0x00000000030085a7 */ /* 0x000ea4000800007f */
[----:B--2---:R-:W-:Y:S05]  /*10c10*/  @!P0 BRA `(.L_x_22) ;  /* 0xfffffffc00ec8947 */ /* 0x004fea000383ffff */
[----:B------:R-:W-:Y:S05]  /*10c20*/  BRA `(.L_x_21) ;  /* 0xffffff1000fc7947 */ /* 0x000fea000383ffff */
.L_x_28:
[----:B-----5:R1:W-:Y:S02]  /*10c30*/  STL [R1+0x90], R0 ;  /* 0x0000900001007387 */ /* 0x0203e40000100800 */
[----:B-1----:R-:W-:-:S04]  /*10c40*/  IMAD.U32 R0, RZ, RZ, UR9 ;  /* 0x00000009ff007e24 */ /* 0x002fc8000f8e00ff */
[----:B------:R1:W3:Y:S03]  /*10c50*/  SYNCS.PHASECHK.TRANS64.TRYWAIT P0, [R0+URZ], R229 ;  /* 0x000000e5000075a7 */ /* 0x0002e6000800017f */
[----:B---3--:R-:W-:Y:S05]  /*10c60*/  @!P0 NANOSLEEP.SYNCS 0x989680 ;  /* 0x009896800000895d */ /* 0x008fea0003900000 */
[----:B------:R1:W3:Y:S02]  /*10c70*/  @!P0 SYNCS.PHASECHK.TRANS64 P0, [R0+URZ], R229 ;  /* 0x000000e5000085a7 */ /* 0x0002e4000800007f */
[----:B-1----:R1:W5:Y:S02]  /*10c80*/  LDL.LU R0, [R1+0x90] ;  /* 0x0000900001007983 */ /* 0x0023640000300800 */
[----:B-1-3--:R-:W-:Y:S05]  /*10c90*/  @!P0 BRA `(.L_x_28) ;  /* 0xfffffffc00e48947 */ /* 0x00afea000383ffff */
[----:B------:R-:W-:Y:S05]  /*10ca0*/  BRA `(.L_x_27) ;  /* 0xffffff24005c7947 */ /* 0x000fea000383ffff */
.L_x_305:
[----:B------:R-:W-:Y:S01]  /*10cb0*/  BSSY B1, `(.L_x_338) ;  /* 0x0000006000017945 */ /* 0x000fe20003800000 */
[----:B------:R-:W-:-:S07]  /*10cc0*/  IMAD.MOV.U32 R2, RZ, RZ, -0x1 ;  /* 0xffffffffff027424 */ /* 0x000fce00078e00ff */
[----:B------:R-:W-:Y:S05]  /*10cd0*/  WARPSYNC.COLLECTIVE R2, `(.L_x_339) ;  /* 0x00000000020c7348 */ /* 0x000fea0003c00000 */
[----:B------:R-:W-:Y:S02]  /*10ce0*/  ELECT P0, UR62, PT ;  /* 0x00000000003e782f */ /* 0x000fe40003800000 */
[----:B------:R-:W-:Y:S01]  /*10cf0*/  MOV R2, UR62 ;  /* 0x0000003e00027c02 */ /* 0x000fe20008000f00 */
[----:B------:R-:W-:Y:S10]  /*10d00*/  ENDCOLLECTIVE ;  /* 0x000000000000791b */ /* 0x000ff40003800000 */
.L_x_339:
[----:B------:R-:W-:Y:S05]  /*10d10*/  BSYNC B1 ;  /* 0x0000000000017941 */ /* 0x000fea0003800000 */
.L_x_338:
[----:B------:R-:W-:Y:S05]  /*10d20*/  BRA `(.L_x_340) ;  /* 0xffffffe800187947 */ /* 0x000fea000383ffff */
.L_x_308:
[----:B0-----:R0:W2:Y:S02]  /*10d30*/  SYNCS.PHASECHK.TRANS64.TRYWAIT P0, [R11+URZ+0x90], R4 ;  /* 0x000090040b0075a7 */ /* 0x0010a4000800017f */
[----:B--2---:R-:W-:Y:S05]  /*10d40*/  @!P0 NANOSLEEP.SYNCS 0x989680 ;  /* 0x009896800000895d */ /* 0x004fea0003900000 */
[----:B------:R-:W2:Y:S02]  /*10d50*/  @!P0 SYNCS.PHASECHK.TRANS64 P0, [R11+URZ+0x90], R4 ;  /* 0x000090040b0085a7 */ /* 0x000ea4000800007f */
[----:B--2---:R-:W-:Y:S05]  /*10d60*/  @!P0 BRA `(.L_x_308) ;  /* 0xfffffffc00f08947 */ /* 0x004fea000383ffff */
[----:B------:R-:W-:Y:S05]  /*10d70*/  BRA `(.L_x_341) ;  /* 0xffffffe800547947 */ /* 0x000fea000383ffff */
.L_x_316:
[----:B------:R-:W-:Y:S01]  /*10d80*/  BSSY B0, `(.L_x_342) ;  /* 0x0000006000007945 */ /* 0x000fe20003800000 */
[----:B------:R-:W-:-:S07]  /*10d90*/  IMAD.MOV.U32 R2, RZ, RZ, -0x1 ;  /* 0xffffffffff027424 */ /* 0x000fce00078e00ff */
[----:B------:R-:W-:Y:S05]  /*10da0*/  WARPSYNC.COLLECTIVE R2, `(.L_x_343) ;  /* 0x00000000020c7348 */ /* 0x000fea0003c00000 */
[----:B------:R-:W-:Y:S02]  /*10db0*/  ELECT P0, UR62, PT ;  /* 0x00000000003e782f */ /* 0x000fe40003800000 */
[----:B------:R-:W-:Y:S01]  /*10dc0*/  MOV R2, UR62 ;  /* 0x0000003e00027c02 */ /* 0x000fe20008000f00 */
[----:B------:R-:W-:Y:S10]  /*10dd0*/  ENDCOLLECTIVE ;  /* 0x000000000000791b */ /* 0x000ff40003800000 */
.L_x_343:
[----:B------:R-:W-:Y:S05]  /*10de0*/  BSYNC B0 ;  /* 0x0000000000007941 */ /* 0x000fea0003800000 */
.L_x_342:
[----:B------:R-:W-:Y:S05]  /*10df0*/  BRA `(.L_x_344) ;  /* 0xfffffff000c47947 */ /* 0x000fea000383ffff */
.L_x_320:
[----:B0-----:R0:W1:Y:S02]  /*10e00*/  SYNCS.PHASECHK.TRANS64.TRYWAIT P0, [R7+URZ], R2 ;  /* 0x00000002070075a7 */ /* 0x001064000800017f */
[----:B-1----:R-:W-:Y:S05]  /*10e10*/  @!P0 NANOSLEEP.SYNCS 0x989680 ;  /* 0x009896800000895d */ /* 0x002fea0003900000 */
[----:B------:R-:W1:Y:S02]  /*10e20*/  @!P0 SYNCS.PHASECHK.TRANS64 P0, [R7+URZ], R2 ;  /* 0x00000002070085a7 */ /* 0x000e64000800007f */
[----:B-1----:R-:W-:Y:S05]  /*10e30*/  @!P0 BRA `(.L_x_320) ;  /* 0xfffffffc00f08947 */ /* 0x002fea000383ffff */
[----:B------:R-:W-:Y:S05]  /*10e40*/  BRA `(.L_x_345) ;  /* 0xfffffff400087947 */ /* 0x000fea000383ffff */
.L_x_321:
[----:B0-----:R0:W1:Y:S02]  /*10e50*/  SYNCS.PHASECHK.TRANS64.TRYWAIT P0, [R9+URZ], R4 ;  /* 0x00000004090075a7 */ /* 0x001064000800017f */
[----:B-1----:R-:W-:Y:S05]  /*10e60*/  @!P0 NANOSLEEP.SYNCS 0x989680 ;  /* 0x009896800000895d */ /* 0x002fea0003900000 */
[----:B------:R-:W1:Y:S02]  /*10e70*/  @!P0 SYNCS.PHASECHK.TRANS64 P0, [R9+URZ], R4 ;  /* 0x00000004090085a7 */ /* 0x000e64000800007f */
[----:B-1----:R-:W-:Y:S05]  /*10e80*/  @!P0 BRA `(.L_x_321) ;  /* 0xfffffffc00f08947 */ /* 0x002fea000383ffff */
[----:B------:R-:W-:Y:S05]  /*10e90*/  BRA `(.L_x_346) ;  /* 0xfffffff400187947 */ /* 0x000fea000383ffff */
.L_x_322:
[----:B0-----:R0:W1:Y:S02]  /*10ea0*/  SYNCS.PHASECHK.TRANS64.TRYWAIT P0, [R6+URZ], R5 ;  /* 0x00000005060075a7 */ /* 0x001064000800017f */
[----:B-1----:R-:W-:Y:S05]  /*10eb0*/  @!P0 NANOSLEEP.SYNCS 0x989680 ;  /* 0x009896800000895d */ /* 0x002fea0003900000 */
[----:B------:R-:W1:Y:S02]  /*10ec0*/  @!P0 SYNCS.PHASECHK.TRANS64 P0, [R6+URZ], R5 ;  /* 0x00000005060085a7 */ /* 0x000e64000800007f */
[----:B-1----:R-:W-:Y:S05]  /*10ed0*/  @!P0 BRA `(.L_x_322) ;  /* 0xfffffffc00f08947 */ /* 0x002fea000383ffff */
[----:B------:R-:W-:Y:S05]  /*10ee0*/  BRA `(.L_x_347) ;  /* 0xfffffff400287947 */ /* 0x000fea000383ffff */
.L_x_323:
[----:B0-----:R0:W1:Y:S02]  /*10ef0*/  SYNCS.PHASECHK.TRANS64.TRYWAIT P0, [R9+URZ], R4 ;  /* 0x00000004090075a7 */ /* 0x001064000800017f */
[----:B-1----:R-:W-:Y:S05]  /*10f00*/  @!P0 NANOSLEEP.SYNCS 0x989680 ;  /* 0x009896800000895d */ /* 0x002fea0003900000 */
[----:B------:R-:W1:Y:S02]  /*10f10*/  @!P0 SYNCS.PHASECHK.TRANS64 P0, [R9+URZ], R4 ;  /* 0x00000004090085a7 */ /* 0x000e64000800007f */
[----:B-1----:R-:W-:Y:S05]  /*10f20*/  @!P0 BRA `(.L_x_323) ;  /* 0xfffffffc00f08947 */ /* 0x002fea000383ffff */
[----:B------:R-:W-:Y:S05]  /*10f30*/  BRA `(.L_x_348) ;  /* 0xfffffff400387947 */ /* 0x000fea000383ffff */
.L_x_324:
[----:B0-----:R0:W1:Y:S02]  /*10f40*/  SYNCS.PHASECHK.TRANS64.TRYWAIT P0, [R6+URZ], R5 ;  /* 0x00000005060075a7 */ /* 0x001064000800017f */
[----:B-1----:R-:W-:Y:S05]  /*10f50*/  @!P0 NANOSLEEP.SYNCS 0x989680 ;  /* 0x009896800000895d */ /* 0x002fea0003900000 */
[----:B------:R-:W1:Y:S02]  /*10f60*/  @!P0 SYNCS.PHASECHK.TRANS64 P0, [R6+URZ], R5 ;  /* 0x00000005060085a7 */ /* 0x000e64000800007f */
[----:B-1----:R-:W-:Y:S05]  /*10f70*/  @!P0 BRA `(.L_x_324) ;  /* 0xfffffffc00f08947 */ /* 0x002fea000383ffff */
[----:B------:R-:W-:Y:S05]  /*10f80*/  BRA `(.L_x_349) ;  /* 0xfffffff400487947 */ /* 0x000fea000383ffff */
.L_x_325:
[----:B0-----:R0:W1:Y:S02]  /*10f90*/  SYNCS.PHASECHK.TRANS64.TRYWAIT P0, [R9+URZ], R4 ;  /* 0x00000004090075a7 */ /* 0x001064000800017f */
[----:B-1----:R-:W-:Y:S05]  /*10fa0*/  @!P0 NANOSLEEP.SYNCS 0x989680 ;  /* 0x009896800000895d */ /* 0x002fea0003900000 */
[----:B------:R-:W1:Y:S02]  /*10fb0*/  @!P0 SYNCS.PHASECHK.TRANS64 P0, [R9+URZ], R4 ;  /* 0x00000004090085a7 */ /* 0x000e64000800007f */
[----:B-1----:R-:W-:Y:S05]  /*10fc0*/  @!P0 BRA `(.L_x_325) ;  /* 0xfffffffc00f08947 */ /* 0x002fea000383ffff */
[----:B------:R-:W-:Y:S05]  /*10fd0*/  BRA `(.L_x_350) ;  /* 0xfffffff400587947 */ /* 0x000fea000383ffff */
.L_x_326:
[----:B0-----:R0:W1:Y:S02]  /*10fe0*/  SYNCS.PHASECHK.TRANS64.TRYWAIT P0, [R6+URZ], R5 ;  /* 0x00000005060075a7 */ /* 0x001064000800017f */
[----:B-1----:R-:W-:Y:S05]  /*10ff0*/  @!P0 NANOSLEEP.SYNCS 0x989680 ;  /* 0x009896800000895d */ /* 0x002fea0003900000 */
[----:B------:R-:W1:Y:S02]  /*11000*/  @!P0 SYNCS.PHASECHK.TRANS64 P0, [R6+URZ], R5 ;  /* 0x00000005060085a7 */ /* 0x000e64000800007f */
[----:B-1----:R-:W-:Y:S05]  /*11010*/  @!P0 BRA `(.L_x_326) ;  /* 0xfffffffc00f08947 */ /* 0x002fea000383ffff */
[----:B------:R-:W-:Y:S05]  /*11020*/  BRA `(.L_x_351) ;  /* 0xfffffff400687947 */ /* 0x000fea000383ffff */
.L_x_327:
[----:B0-----:R0:W1:Y:S02]  /*11030*/  SYNCS.PHASECHK.TRANS64.TRYWAIT P0, [R9+URZ], R4 ;  /* 0x00000004090075a7 */ /* 0x001064000800017f */
[----:B-1----:R-:W-:Y:S05]  /*11040*/  @!P0 NANOSLEEP.SYNCS 0x989680 ;  /* 0x009896800000895d */ /* 0x002fea0003900000 */
[----:B------:R-:W1:Y:S02]  /*11050*/  @!P0 SYNCS.PHASECHK.TRANS64 P0, [R9+URZ], R4 ;  /* 0x00000004090085a7 */ /* 0x000e64000800007f */
[----:B-1----:R-:W-:Y:S05]  /*11060*/  @!P0 BRA `(.L_x_327) ;  /* 0xfffffffc00f08947 */ /* 0x002fea000383ffff */
[----:B------:R-:W-:Y:S05]  /*11070*/  BRA `(.L_x_352) ;  /* 0xfffffff400787947 */ /* 0x000fea000383ffff */
.L_x_328:
[----:B0-----:R0:W1:Y:S02]  /*11080*/  SYNCS.PHASECHK.TRANS64.TRYWAIT P0, [R6+URZ], R5 ;  /* 0x00000005060075a7 */ /* 0x001064000800017f */
[----:B-1----:R-:W-:Y:S05]  /*11090*/  @!P0 NANOSLEEP.SYNCS 0x989680 ;  /* 0x009896800000895d */ /* 0x002fea0003900000 */
[----:B------:R-:W1:Y:S02]  /*110a0*/  @!P0 SYNCS.PHASECHK.TRANS64 P0, [R6+URZ], R5 ;  /* 0x00000005060085a7 */ /* 0x000e64000800007f */
[----:B-1----:R-:W-:Y:S05]  /*110b0*/  @!P0 BRA `(.L_x_328) ;  /* 0xfffffffc00f08947 */ /* 0x002fea000383ffff */
[----:B------:R-:W-:Y:S05]  /*110c0*/  BRA `(.L_x_353) ;  /* 0xfffffff400887947 */ /* 0x000fea000383ffff */
.L_x_329:
[----:B0-----:R0:W1:Y:S02]  /*110d0*/  SYNCS.PHASECHK.TRANS64.TRYWAIT P0, [R9+URZ], R4 ;  /* 0x00000004090075a7 */ /* 0x001064000800017f */
[----:B-1----:R-:W-:Y:S05]  /*110e0*/  @!P0 NANOSLEEP.SYNCS 0x989680 ;  /* 0x009896800000895d */ /* 0x002fea0003900000 */
[----:B------:R-:W1:Y:S02]  /*110f0*/  @!P0 SYNCS.PHASECHK.TRANS64 P0, [R9+URZ], R4 ;  /* 0x00000004090085a7 */ /* 0x000e64000800007f */
[----:B-1----:R-:W-:Y:S05]  /*11100*/  @!P0 BRA `(.L_x_329) ;  /* 0xfffffffc00f08947 */ /* 0x002fea000383ffff */
[----:B------:R-:W-:Y:S05]  /*11110*/  BRA `(.L_x_354) ;  /* 0xfffffff400987947 */ /* 0x000fea000383ffff */
.L_x_330:
[----:B0-----:R0:W1:Y:S02]  /*11120*/  SYNCS.PHASECHK.TRANS64.TRYWAIT P0, [R6+URZ], R5 ;  /* 0x00000005060075a7 */ /* 0x001064000800017f */
[----:B-1----:R-:W-:Y:S05]  /*11130*/  @!P0 NANOSLEEP.SYNCS 0x989680 ;  /* 0x009896800000895d */ /* 0x002fea0003900000 */
[----:B------:R-:W1:Y:S02]  /*11140*/  @!P0 SYNCS.PHASECHK.TRANS64 P0, [R6+URZ], R5 ;  /* 0x00000005060085a7 */ /* 0x000e64000800007f */
[----:B-1----:R-:W-:Y:S05]  /*11150*/  @!P0 BRA `(.L_x_330) ;  /* 0xfffffffc00f08947 */ /* 0x002fea000383ffff */
[----:B------:R-:W-:Y:S05]  /*11160*/  BRA `(.L_x_355) ;  /* 0xfffffff400a87947 */ /* 0x000fea000383ffff */
.L_x_331:
[----:B0-----:R0:W1:Y:S02]  /*11170*/  SYNCS.PHASECHK.TRANS64.TRYWAIT P0, [R9+URZ], R4 ;  /* 0x00000004090075a7 */ /* 0x001064000800017f */
[----:B-1----:R-:W-:Y:S05]  /*11180*/  @!P0 NANOSLEEP.SYNCS 0x989680 ;  /* 0x009896800000895d */ /* 0x002fea0003900000 */
[----:B------:R-:W1:Y:S02]  /*11190*/  @!P0 SYNCS.PHASECHK.TRANS64 P0, [R9+URZ], R4 ;  /* 0x00000004090085a7 */ /* 0x000e64000800007f */
[----:B-1----:R-:W-:Y:S05]  /*111a0*/  @!P0 BRA `(.L_x_331) ;  /* 0xfffffffc00f08947 */ /* 0x002fea000383ffff */
[----:B------:R-:W-:Y:S05]  /*111b0*/  BRA `(.L_x_356) ;  /* 0xfffffff400b87947 */ /* 0x000fea000383ffff */
.L_x_332:
[----:B0-----:R0:W1:Y:S02]  /*111c0*/  SYNCS.PHASECHK.TRANS64.TRYWAIT P0, [R6+URZ], R5 ;  /* 0x00000005060075a7 */ /* 0x001064000800017f */
[----:B-1----:R-:W-:Y:S05]  /*111d0*/  @!P0 NANOSLEEP.SYNCS 0x989680 ;  /* 0x009896800000895d */ /* 0x002fea0003900000 */
[----:B------:R-:W1:Y:S02]  /*111e0*/  @!P0 SYNCS.PHASECHK.TRANS64 P0, [R6+URZ], R5 ;  /* 0x00000005060085a7 */ /* 0x000e64000800007f */
[----:B-1----:R-:W-:Y:S05]  /*111f0*/  @!P0 BRA `(.L_x_332) ;  /* 0xfffffffc00f08947 */ /* 0x002fea000383ffff */
[----:B------:R-:W-:Y:S05]  /*11200*/  BRA `(.L_x_357) ;  /* 0xfffffff400c87947 */ /* 0x000fea000383ffff */
.L_x_333:
[----:B0-----:R0:W1:Y:S02]  /*11210*/  SYNCS.PHASECHK.TRANS64.TRYWAIT P0, [R9+URZ], R4 ;  /* 0x00000004090075a7 */ /* 0x001064000800017f */
[----:B-1----:R-:W-:Y:S05]  /*11220*/  @!P0 NANOSLEEP.SYNCS 0x989680 ;  /* 0x009896800000895d */ /* 0x002fea0003900000 */
[----:B------:R-:W1:Y:S02]  /*11230*/  @!P0 SYNCS.PHASECHK.TRANS64 P0, [R9+URZ], R4 ;  /* 0x00000004090085a7 */ /* 0x000e64000800007f */
[----:B-1----:R-:W-:Y:S05]  /*11240*/  @!P0 BRA `(.L_x_333) ;  /* 0xfffffffc00f08947 */ /* 0x002fea000383ffff */
[----:B------:R-:W-:Y:S05]  /*11250*/  BRA `(.L_x_358) ;  /* 0xfffffff400d87947 */ /* 0x000fea000383ffff */
.L_x_334:
[----:B0-----:R0:W1:Y:S02]  /*11260*/  SYNCS.PHASECHK.TRANS64.TRYWAIT P0, [R6+URZ], R5 ;  /* 0x00000005060075a7 */ /* 0x001064000800017f */
[----:B-1----:R-:W-:Y:S05]  /*11270*/  @!P0 NANOSLEEP.SYNCS 0x989680 ;  /* 0x009896800000895d */ /* 0x002fea0003900000 */
[----:B------:R-:W1:Y:S02]  /*11280*/  @!P0 SYNCS.PHASECHK.TRANS64 P0, [R6+URZ], R5 ;  /* 0x00000005060085a7 */ /* 0x000e64000800007f */
[----:B-1----:R-:W-:Y:S05]  /*11290*/  @!P0 BRA `(.L_x_334) ;  /* 0xfffffffc00f08947 */ /* 0x002fea000383ffff */
[----:B------:R-:W-:Y:S05]  /*112a0*/  BRA `(.L_x_359) ;  /* 0xfffffff400e87947 */ /* 0x000fea000383ffff */
.L_x_335:
[----:B0-----:R0:W1:Y:S02]  /*112b0*/  SYNCS.PHASECHK.TRANS64.TRYWAIT P0, [R9+URZ], R4 ;  /* 0x00000004090075a7 */ /* 0x001064000800017f */
[----:B-1----:R-:W-:Y:S05]  /*112c0*/  @!P0 NANOSLEEP.SYNCS 0x989680 ;  /* 0x009896800000895d */ /* 0x002fea0003900000 */
[----:B------:R-:W1:Y:S02]  /*112d0*/  @!P0 SYNCS.PHASECHK.TRANS64 P0, [R9+URZ], R4 ;  /* 0x00000004090085a7 */ /* 0x000e64000800007f */
[----:B-1----:R-:W-:Y:S05]  /*112e0*/  @!P0 BRA `(.L_x_335) ;  /* 0xfffffffc00f08947 */ /* 0x002fea000383ffff */
[----:B------:R-:W-:Y:S05]  /*112f0*/  BRA `(.L_x_360) ;  /* 0xfffffff400f87947 */ /* 0x000fea000383ffff */
.L_x_336:
[----:B-1----:R1:W2:Y:S02]  /*11300*/  SYNCS.PHASECHK.TRANS64.TRYWAIT P0, [R6+URZ], R5 ;  /* 0x00000005060075a7 */ /* 0x0022a4000800017f */
[----:B--2---:R-:W-:Y:S05]  /*11310*/  @!P0 NANOSLEEP.SYNCS 0x989680 ;  /* 0x009896800000895d */ /* 0x004fea0003900000 */
[----:B------:R-:W2:Y:S02]  /*11320*/  @!P0 SYNCS.PHASECHK.TRANS64 P0, [R6+URZ], R5 ;  /* 0x00000005060085a7 */ /* 0x000ea4000800007f */
[----:B--2---:R-:W-:Y:S05]  /*11330*/  @!P0 BRA `(.L_x_336) ;  /* 0xfffffffc00f08947 */ /* 0x004fea000383ffff */
[----:B------:R-:W-:Y:S05]  /*11340*/  BRA `(.L_x_361) ;  /* 0xfffffff800007947 */ /* 0x000fea000383ffff */
.L_x_362:
[----:B------:R-:W-:-:S00]  /*11350*/  BRA `(.L_x_362) ;  /* 0xfffffffc00fc7947 */ /* 0x000fc0000383ffff */
[----:B------:R-:W-:-:S00]  /*11360*/  NOP ;  /* 0x0000000000007918 */ /* 0x000fc00000000000 */
        /* <DEDUP_REMOVED lines=9> */
.L_x_363:


//--------------------- .nv.shared._ZN7cutlass13device_kernelINS_4gemm6kernel13GemmUniversalIN4cute5tupleIJiiiiEEENS1_10collective13CollectiveMmaINS1_37MainloopSm90TmaGmmaWarpSpecializedFP8ILi18ENS5_IJNS4_1CILi8EEENSA_ILi1EEESC_EEENS1_35KernelTmaWarpSpecializedCooperativeEEENS5_IJNSA_ILi128EEENSA_ILi256EEENSA_ILi32EEEEEENS_12float_e4m3_tENS5_IJlSC_lEEESK_SL_NS4_8TiledMMAINS4_8MMA_AtomIJNS4_4SM904GMMA31MMA_64x256x32_F32E4M3E4M3_SS_TNILNSP_7ScaleInE1ELSR_1EEEEEENS4_6LayoutINS5_IJNSA_ILi2EEESC_SC_EEENS5_IJSC_NSA_ILi0EEESX_EEEEENS5_IJNS4_10UnderscoreES10_S10_EEEEENS4_13SM90_TMA_LOADENS4_14ComposedLayoutINS4_7SwizzleILi1ELi4ELi3EEENS4_18smem_ptr_flag_bitsILi8EEENSU_INS5_IJSB_SI_EEENS5_IJSI_SC_EEEEEEEvNS4_8identityENS4_23SM90_TMA_LOAD_MULTICASTES1C_vS1D_EENS_8epilogue10collective6detail29Sm90TmaWarpSpecializedAdapterINS1H_15DefaultEpilogueISK_SL_SL_NS1G_6thread17LinearCombinationISK_Li1EffLNS1L_9ScaleType4KindE0ELNS_15FloatRoundStyleE2ESK_EENS1_15EpilogueDefaultEEEEEvvEEEEvNT_6ParamsE --------------------------
	.section	.nv.shared._ZN7cutlass13device_kernelINS_4gemm6kernel13GemmUniversalIN4cute5tupleIJiiiiEEENS1_10collective13CollectiveMmaINS1_37MainloopSm90TmaGmmaWarpSpecializedFP8ILi18ENS5_IJNS4_1CILi8EEENSA_ILi1EEESC_EEENS1_35KernelTmaWarpSpecializedCooperativeEEENS5_IJNSA_ILi128EEENSA_ILi256EEENSA_ILi32EEEEEENS_12float_e4m3_tENS5_IJlSC_lEEESK_SL_NS4_8TiledMMAINS4_8MMA_AtomIJNS4_4SM904GMMA31MMA_64x256x32_F32E4M3E4M3_SS_TNILNSP_7ScaleInE1ELSR_1EEEEEENS4_6LayoutINS5_IJNSA_ILi2EEESC_SC_EEENS5_IJSC_NSA_ILi0EEESX_EEEEENS5_IJNS4_10UnderscoreES10_S10_EEEEENS4_13SM90_TMA_LOADENS4_14ComposedLayoutINS4_7SwizzleILi1ELi4ELi3EEENS4_18smem_ptr_flag_bitsILi8EEENSU_INS5_IJSB_SI_EEENS5_IJSI_SC_EEEEEEEvNS4_8identityENS4_23SM90_TMA_LOAD_MULTICASTES1C_vS1D_EENS_8epilogue10collective6detail29Sm90TmaWarpSpecializedAdapterINS1H_15DefaultEpilogueISK_SL_SL_NS1G_6thread17LinearCombinationISK_Li1EffLNS1L_9ScaleType4KindE0ELNS_15FloatRoundStyleE2ESK_EENS1_15EpilogueDefaultEEEEEvvEEEEvNT_6ParamsE,"aw",@nobits
	.sectionflags	@""
	.align	16
	.zero		1024


//--------------------- .nv.shared.reserved.0     --------------------------
	.section	.nv.shared.reserved.0,"aw",@nobits
	.weak		__nv_reservedSMEM_offset_0_alias
	.size		__nv_reservedSMEM_offset_0_alias, 0, 0
	.other		__nv_reservedSMEM_offset_0_alias,@"STO_CUDA_RESERVED_SHARED STV_DEFAULT"
__nv_reservedSMEM_offset_0_alias:
	.zero		0


//--------------------- .nv.global                --------------------------
	.section	.nv.global,"aw",@nobits
.nv.global:
	.type		_ZN40_INTERNAL_57ccbee5_4_k_cu_eedf357d_185464cute1_E,@object
	.size		_ZN40_INTERNAL_57ccbee5_4_k_cu_eedf357d_185464cute1_E,(_ZN40_INTERNAL_57ccbee5_4_k_cu_eedf357d_185464cuda3std3__45__cpo6cbeginE - _ZN40_INTERNAL_57ccbee5_4_k_cu_eedf357d_185464cute1_E)
_ZN40_INTERNAL_57ccbee5_4_k_cu_eedf357d_185464cute1_E:
	.zero		1
	.type		_ZN40_INTERNAL_57ccbee5_4_k_cu_eedf357d_185464cuda3std3__45__cpo6cbeginE,@object
	.size		_ZN40_INTERNAL_57ccbee5_4_k_cu_eedf357d_185464cuda3std3__45__cpo6cbeginE,(_ZN40_INTERNAL_57ccbee5_4_k_cu_eedf357d_185464cuda3std3__48in_placeE - _ZN40_INTERNAL_57ccbee5_4_k_cu_eedf357d_185464cuda3std3__45__cpo6cbeginE)
_ZN40_INTERNAL_57ccbee5_4_k_cu_eedf357d_185464cuda3std3__45__cpo6cbeginE:
	.zero		1
	.type		_ZN40_INTERNAL_57ccbee5_4_k_cu_eedf357d_185464cuda3std3__48in_placeE,@object
	.size		_ZN40_INTERNAL_57ccbee5_4_k_cu_eedf357d_185464cuda3std3__48in_placeE,(_ZN40_INTERNAL_57ccbee5_4_k_cu_eedf357d_185464cuda3std6ranges3__45__cpo9iter_moveE - _ZN40_INTERNAL_57ccbee5_4_k_cu_eedf357d_185464cuda3std3__48in_placeE)
_ZN40_INTERNAL_57ccbee5_4_k_cu_eedf357d_185464cuda3std3__48in_placeE:
	.zero		1
	.type		_ZN40_INTERNAL_57ccbee5_4_k_cu_eedf357d_185464cuda3std6ranges3__45__cpo9iter_moveE,@object
	.size		_ZN40_INTERNAL_57ccbee5_4_k_cu_eedf357d_185464cuda3std6ranges3__45__cpo9iter_moveE,(_ZN40_INTERNAL_57ccbee5_4_k_cu_eedf357d_185464cuda3std3__45__cpo5beginE - _ZN40_INTERNAL_57ccbee5_4_k_cu_eedf357d_185464cuda3std6ranges3__45__cpo9iter_moveE)
_ZN40_INTERNAL_57ccbee5_4_k_cu_eedf357d_185464cuda3std6ranges3__45__cpo9iter_moveE:
	.zero		1
	.type		_ZN40_INTERNAL_57ccbee5_4_k_cu_eedf357d_185464cuda3std3__45__cpo5beginE,@object
	.size		_ZN40_INTERNAL_57ccbee5_4_k_cu_eedf357d_185464cuda3std3__45__cpo5beginE,(_ZN40_INTERNAL_57ccbee5_4_k_cu_eedf357d_185464cuda3std3__442_GLOBAL__N__57ccbee5_4_k_cu_eedf357d_185466ignoreE - _ZN40_INTERNAL_57ccbee5_4_k_cu_eedf357d_185464cuda3std3__45__cpo5beginE)
_ZN40_INTERNAL_57ccbee5_4_k_cu_eedf357d_185464cuda3std3__45__cpo5beginE:
	.zero		1
	.type		_ZN40_INTERNAL_57ccbee5_4_k_cu_eedf357d_185464cuda3std3__442_GLOBAL__N__57ccbee5_4_k_cu_eedf357d_185466ignoreE,@object
	.size		_ZN40_INTERNAL_57ccbee5_4_k_cu_eedf357d_185464cuda3std3__442_GLOBAL__N__57ccbee5_4_k_cu_eedf357d_185466ignoreE,(_ZN40_INTERNAL_57ccbee5_4_k_cu_eedf357d_185464cute7productE - _ZN40_INTERNAL_57ccbee5_4_k_cu_eedf357d_185464cuda3std3__442_GLOBAL__N__57ccbee5_4_k_cu_eedf357d_185466ignoreE)
_ZN40_INTERNAL_57ccbee5_4_k_cu_eedf357d_185464cuda3std3__442_GLOBAL__N__57ccbee5_4_k_cu_eedf357d_185466ignoreE:
	.zero		1
	.type		_ZN40_INTERNAL_57ccbee5_4_k_cu_eedf357d_185464cute7productE,@object
	.size		_ZN40_INTERNAL_57ccbee5_4_k_cu_eedf357d_185464cute7productE,(_ZN40_INTERNAL_57ccbee5_4_k_cu_eedf357d_185464cuda3std3__45__cpo3endE - _ZN40_INTERNAL_57ccbee5_4_k_cu_eedf357d_185464cute7productE)
_ZN40_INTERNAL_57ccbee5_4_k_cu_eedf357d_185464cute7productE:
	.zero		1
	.type		_ZN40_INTERNAL_57ccbee5_4_k_cu_eedf357d_185464cuda3std3__45__cpo3endE,@object
	.size		_ZN40_INTERNAL_57ccbee5_4_k_cu_eedf357d_185464cuda3std3__45__cpo3endE,(_ZN40_INTERNAL_57ccbee5_4_k_cu_eedf357d_185464cuda3std3__419piecewise_constructE - _ZN40_INTERNAL_57ccbee5_4_k_cu_eedf357d_185464cuda3std3__45__cpo3endE)
_ZN40_INTERNAL_57ccbee5_4_k_cu_eedf357d_185464cuda3std3__45__cpo3endE:
	.zero		1
	.type		_ZN40_INTERNAL_57ccbee5_4_k_cu_eedf357d_185464cuda3std3__419piecewise_constructE,@object
	.size		_ZN40_INTERNAL_57ccbee5_4_k_cu_eedf357d_185464cuda3std3__419piecewise_constructE,(_ZN40_INTERNAL_57ccbee5_4_k_cu_eedf357d_185464cuda3std3__45__cpo4cendE - _ZN40_INTERNAL_57ccbee5_4_k_cu_eedf357d_185464cuda3std3__419piecewise_constructE)
_ZN40_INTERNAL_57ccbee5_4_k_cu_eedf357d_185464cuda3std3__419piecewise_constructE:
	.zero		1
	.type		_ZN40_INTERNAL_57ccbee5_4_k_cu_eedf357d_185464cuda3std3__45__cpo4cendE,@object
	.size		_ZN40_INTERNAL_57ccbee5_4_k_cu_eedf357d_185464cuda3std3__45__cpo4cendE,(_ZN40_INTERNAL_57ccbee5_4_k_cu_eedf357d_185464cuda3std6ranges3__45__cpo4swapE - _ZN40_INTERNAL_57ccbee5_4_k_cu_eedf357d_185464cuda3std3__45__cpo4cendE)
_ZN40_INTERNAL_57ccbee5_4_k_cu_eedf357d_185464cuda3std3__45__cpo4cendE:
	.zero		1
	.type		_ZN40_INTERNAL_57ccbee5_4_k_cu_eedf357d_185464cuda3std6ranges3__45__cpo4swapE,@object
	.size		_ZN40_INTERNAL_57ccbee5_4_k_cu_eedf357d_185464cuda3std6ranges3__45__cpo4swapE,(.L_7 - _ZN40_INTERNAL_57ccbee5_4_k_cu_eedf357d_185464cuda3std6ranges3__45__cpo4swapE)
_ZN40_INTERNAL_57ccbee5_4_k_cu_eedf357d_185464cuda3std6ranges3__45__cpo4swapE:
	.zero		1
.L_7:


//--------------------- .nv.constant0._ZN7cutlass13device_kernelINS_4gemm6kernel13GemmUniversalIN4cute5tupleIJiiiiEEENS1_10collective13CollectiveMmaINS1_37MainloopSm90TmaGmmaWarpSpecializedFP8ILi18ENS5_IJNS4_1CILi8EEENSA_ILi1EEESC_EEENS1_35KernelTmaWarpSpecializedCooperativeEEENS5_IJNSA_ILi128EEENSA_ILi256EEENSA_ILi32EEEEEENS_12float_e4m3_tENS5_IJlSC_lEEESK_SL_NS4_8TiledMMAINS4_8MMA_AtomIJNS4_4SM904GMMA31MMA_64x256x32_F32E4M3E4M3_SS_TNILNSP_7ScaleInE1ELSR_1EEEEEENS4_6LayoutINS5_IJNSA_ILi2EEESC_SC_EEENS5_IJSC_NSA_ILi0EEESX_EEEEENS5_IJNS4_10UnderscoreES10_S10_EEEEENS4_13SM90_TMA_LOADENS4_14ComposedLayoutINS4_7SwizzleILi1ELi4ELi3EEENS4_18smem_ptr_flag_bitsILi8EEENSU_INS5_IJSB_SI_EEENS5_IJSI_SC_EEEEEEEvNS4_8identityENS4_23SM90_TMA_LOAD_MULTICASTES1C_vS1D_EENS_8epilogue10collective6detail29Sm90TmaWarpSpecializedAdapterINS1H_15DefaultEpilogueISK_SL_SL_NS1G_6thread17LinearCombinationISK_Li1EffLNS1L_9ScaleType4KindE0ELNS_15FloatRoundStyleE2ESK_EENS1_15EpilogueDefaultEEEEEvvEEEEvNT_6ParamsE --------------------------
	.section	.nv.constant0._ZN7cutlass13device_kernelINS_4gemm6kernel13GemmUniversalIN4cute5tupleIJiiiiEEENS1_10collective13CollectiveMmaINS1_37MainloopSm90TmaGmmaWarpSpecializedFP8ILi18ENS5_IJNS4_1CILi8EEENSA_ILi1EEESC_EEENS1_35KernelTmaWarpSpecializedCooperativeEEENS5_IJNSA_ILi128EEENSA_ILi256EEENSA_ILi32EEEEEENS_12float_e4m3_tENS5_IJlSC_lEEESK_SL_NS4_8TiledMMAINS4_8MMA_AtomIJNS4_4SM904GMMA31MMA_64x256x32_F32E4M3E4M3_SS_TNILNSP_7ScaleInE1ELSR_1EEEEEENS4_6LayoutINS5_IJNSA_ILi2EEESC_SC_EEENS5_IJSC_NSA_ILi0EEESX_EEEEENS5_IJNS4_10UnderscoreES10_S10_EEEEENS4_13SM90_TMA_LOADENS4_14ComposedLayoutINS4_7SwizzleILi1ELi4ELi3EEENS4_18smem_ptr_flag_bitsILi8EEENSU_INS5_IJSB_SI_EEENS5_IJSI_SC_EEEEEEEvNS4_8identityENS4_23SM90_TMA_LOAD_MULTICASTES1C_vS1D_EENS_8epilogue10collective6detail29Sm90TmaWarpSpecializedAdapterINS1H_15DefaultEpilogueISK_SL_SL_NS1G_6thread17LinearCombinationISK_Li1EffLNS1L_9ScaleType4KindE0ELNS_15FloatRoundStyleE2ESK_EENS1_15EpilogueDefaultEEEEEvvEEEEvNT_6ParamsE,"a",@progbits
	.sectionflags	@""
	.align	4
.nv.constant0._ZN7cutlass13device_kernelINS_4gemm6kernel13GemmUniversalIN4cute5tupleIJiiiiEEENS1_10collective13CollectiveMmaINS1_37MainloopSm90TmaGmmaWarpSpecializedFP8ILi18ENS5_IJNS4_1CILi8EEENSA_ILi1EEESC_EEENS1_35KernelTmaWarpSpecializedCooperativeEEENS5_IJNSA_ILi128EEENSA_ILi256EEENSA_ILi32EEEEEENS_12float_e4m3_tENS5_IJlSC_lEEESK_SL_NS4_8TiledMMAINS4_8MMA_AtomIJNS4_4SM904GMMA31MMA_64x256x32_F32E4M3E4M3_SS_TNILNSP_7ScaleInE1ELSR_1EEEEEENS4_6LayoutINS5_IJNSA_ILi2EEESC_SC_EEENS5_IJSC_NSA_ILi0EEESX_EEEEENS5_IJNS4_10UnderscoreES10_S10_EEEEENS4_13SM90_TMA_LOADENS4_14ComposedLayoutINS4_7SwizzleILi1ELi4ELi3EEENS4_18smem_ptr_flag_bitsILi8EEENSU_INS5_IJSB_SI_EEENS5_IJSI_SC_EEEEEEEvNS4_8identityENS4_23SM90_TMA_LOAD_MULTICASTES1C_vS1D_EENS_8epilogue10collective6detail29Sm90TmaWarpSpecializedAdapterINS1H_15DefaultEpilogueISK_SL_SL_NS1G_6thread17LinearCombinationISK_Li1EffLNS1L_9ScaleType4KindE0ELNS_15FloatRoundStyleE2ESK_EENS1_15EpilogueDefaultEEEEEvvEEEEvNT_6ParamsE:
	.zero		1664


//--------------------- SYMBOLS --------------------------

	.type		.nv.reservedSmem.offset0,@object
	.size		.nv.reservedSmem.offset0,0x4
